//
// Generated by NVIDIA NVVM Compiler
//
// Compiler Build ID: CL-36424714
// Cuda compilation tools, release 13.0, V13.0.88
// Based on NVVM 20.0.0
//

.version 9.0
.target sm_100
.address_size 64

	// .globl	_Z32ethiopian_matrix_multiply_kernelPKfS0_Pfiiif
// _ZZ27ethiopian_tensor_4x4_kernelPKfS0_PfffE3s_A has been demoted
// _ZZ27ethiopian_tensor_4x4_kernelPKfS0_PfffE3s_B has been demoted
.global .align 4 .b8 __cudart_i2opi_f[24] = {65, 144, 67, 60, 153, 149, 98, 219, 192, 221, 52, 245, 209, 87, 39, 252, 41, 21, 68, 78, 110, 131, 249, 162};

.visible .entry _Z32ethiopian_matrix_multiply_kernelPKfS0_Pfiiif(
	.param .u64 .ptr .align 1 _Z32ethiopian_matrix_multiply_kernelPKfS0_Pfiiif_param_0,
	.param .u64 .ptr .align 1 _Z32ethiopian_matrix_multiply_kernelPKfS0_Pfiiif_param_1,
	.param .u64 .ptr .align 1 _Z32ethiopian_matrix_multiply_kernelPKfS0_Pfiiif_param_2,
	.param .u32 _Z32ethiopian_matrix_multiply_kernelPKfS0_Pfiiif_param_3,
	.param .u32 _Z32ethiopian_matrix_multiply_kernelPKfS0_Pfiiif_param_4,
	.param .u32 _Z32ethiopian_matrix_multiply_kernelPKfS0_Pfiiif_param_5,
	.param .f32 _Z32ethiopian_matrix_multiply_kernelPKfS0_Pfiiif_param_6
)
{
	.local .align 4 .b8 	__local_depot0[28];
	.reg .b64 	%SP;
	.reg .b64 	%SPL;
	.reg .pred 	%p<23>;
	.reg .b32 	%r<97>;
	.reg .b32 	%f<74>;
	.reg .b64 	%rd<51>;
	.reg .b64 	%fd<5>;

	mov.u64 	%SPL, __local_depot0;
	ld.param.u64 	%rd15, [_Z32ethiopian_matrix_multiply_kernelPKfS0_Pfiiif_param_0];
	ld.param.u64 	%rd16, [_Z32ethiopian_matrix_multiply_kernelPKfS0_Pfiiif_param_1];
	ld.param.u32 	%r38, [_Z32ethiopian_matrix_multiply_kernelPKfS0_Pfiiif_param_3];
	ld.param.u32 	%r36, [_Z32ethiopian_matrix_multiply_kernelPKfS0_Pfiiif_param_4];
	ld.param.u32 	%r37, [_Z32ethiopian_matrix_multiply_kernelPKfS0_Pfiiif_param_5];
	ld.param.f32 	%f20, [_Z32ethiopian_matrix_multiply_kernelPKfS0_Pfiiif_param_6];
	add.u64 	%rd1, %SPL, 0;
	add.u64 	%rd2, %SPL, 0;
	mov.u32 	%r39, %ctaid.y;
	mov.u32 	%r40, %ntid.y;
	mov.u32 	%r41, %tid.y;
	mad.lo.s32 	%r1, %r39, %r40, %r41;
	mov.u32 	%r42, %ctaid.x;
	mov.u32 	%r43, %ntid.x;
	mov.u32 	%r44, %tid.x;
	mad.lo.s32 	%r2, %r42, %r43, %r44;
	setp.ge.s32 	%p1, %r1, %r38;
	setp.ge.s32 	%p2, %r2, %r36;
	or.pred  	%p3, %p1, %p2;
	@%p3 bra 	$L__BB0_23;
	setp.lt.s32 	%p4, %r37, 1;
	mov.f32 	%f70, 0f00000000;
	@%p4 bra 	$L__BB0_22;
	mul.f32 	%f1, %f20, 0f3F4A3D71;
	mul.lo.s32 	%r3, %r37, %r1;
	cvta.to.global.u64 	%rd3, %rd15;
	cvta.to.global.u64 	%rd4, %rd16;
	mov.f32 	%f70, 0f00000000;
	mov.b32 	%r87, 0;
	mov.u64 	%rd30, __cudart_i2opi_f;
$L__BB0_3:
	mov.b32 	%r88, 0;
$L__BB0_4:
	mov.u32 	%r5, %r88;
	cvt.rn.f32.u32 	%f4, %r5;
	mul.f32 	%f5, %f4, 0f3FCF1BBD;
	mul.f32 	%f23, %f5, 0f3F22F983;
	cvt.rni.s32.f32 	%r92, %f23;
	cvt.rn.f32.s32 	%f24, %r92;
	fma.rn.f32 	%f25, %f24, 0fBFC90FDA, %f5;
	fma.rn.f32 	%f26, %f24, 0fB3A22168, %f25;
	fma.rn.f32 	%f71, %f24, 0fA7C234C5, %f26;
	abs.f32 	%f7, %f5;
	setp.ltu.f32 	%p5, %f7, 0f47CE4780;
	@%p5 bra 	$L__BB0_12;
	setp.neu.f32 	%p6, %f7, 0f7F800000;
	@%p6 bra 	$L__BB0_7;
	mov.f32 	%f29, 0f00000000;
	mul.rn.f32 	%f71, %f5, %f29;
	mov.b32 	%r92, 0;
	bra.uni 	$L__BB0_12;
$L__BB0_7:
	mov.b32 	%r7, %f5;
	shl.b32 	%r48, %r7, 8;
	or.b32  	%r8, %r48, -2147483648;
	mov.b64 	%rd49, 0;
	mov.b32 	%r89, 0;
	mov.u64 	%rd47, %rd30;
	mov.u64 	%rd48, %rd2;
$L__BB0_8:
	.pragma "nounroll";
	ld.global.nc.u32 	%r49, [%rd47];
	mad.wide.u32 	%rd22, %r49, %r8, %rd49;
	shr.u64 	%rd49, %rd22, 32;
	st.local.u32 	[%rd48], %rd22;
	add.s32 	%r89, %r89, 1;
	add.s64 	%rd48, %rd48, 4;
	add.s64 	%rd47, %rd47, 4;
	setp.ne.s32 	%p7, %r89, 6;
	@%p7 bra 	$L__BB0_8;
	shr.u32 	%r50, %r7, 23;
	st.local.u32 	[%rd2+24], %rd49;
	and.b32  	%r11, %r50, 31;
	add.s32 	%r51, %r50, -128;
	shr.u32 	%r52, %r51, 5;
	mul.wide.u32 	%rd23, %r52, 4;
	sub.s64 	%rd11, %rd2, %rd23;
	ld.local.u32 	%r90, [%rd11+24];
	ld.local.u32 	%r91, [%rd11+20];
	setp.eq.s32 	%p8, %r11, 0;
	@%p8 bra 	$L__BB0_11;
	shf.l.wrap.b32 	%r90, %r91, %r90, %r11;
	ld.local.u32 	%r53, [%rd11+16];
	shf.l.wrap.b32 	%r91, %r53, %r91, %r11;
$L__BB0_11:
	shr.u32 	%r54, %r90, 30;
	shf.l.wrap.b32 	%r55, %r91, %r90, 2;
	shl.b32 	%r56, %r91, 2;
	shr.u32 	%r57, %r55, 31;
	add.s32 	%r92, %r57, %r54;
	shr.s32 	%r58, %r55, 31;
	xor.b32  	%r59, %r58, %r55;
	xor.b32  	%r60, %r58, %r56;
	cvt.u64.u32 	%rd24, %r59;
	shl.b64 	%rd25, %rd24, 32;
	cvt.u64.u32 	%rd26, %r60;
	or.b64  	%rd27, %rd25, %rd26;
	cvt.rn.f64.s64 	%fd1, %rd27;
	mul.f64 	%fd2, %fd1, 0d3BF921FB54442D19;
	cvt.rn.f32.f64 	%f27, %fd2;
	neg.f32 	%f28, %f27;
	setp.lt.s32 	%p9, %r55, 0;
	selp.f32 	%f71, %f28, %f27, %p9;
$L__BB0_12:
	mul.rn.f32 	%f30, %f71, %f71;
	and.b32  	%r62, %r92, 1;
	setp.eq.b32 	%p10, %r62, 1;
	selp.f32 	%f31, 0f3F800000, %f71, %p10;
	fma.rn.f32 	%f32, %f30, %f31, 0f00000000;
	fma.rn.f32 	%f33, %f30, 0f37CBAC00, 0fBAB607ED;
	selp.f32 	%f34, %f33, 0fB94D4153, %p10;
	selp.f32 	%f35, 0f3D2AAABB, 0f3C0885E4, %p10;
	fma.rn.f32 	%f36, %f34, %f30, %f35;
	selp.f32 	%f37, 0fBEFFFFFF, 0fBE2AAAA8, %p10;
	fma.rn.f32 	%f38, %f36, %f30, %f37;
	fma.rn.f32 	%f39, %f38, %f32, %f31;
	and.b32  	%r63, %r92, 2;
	setp.eq.s32 	%p11, %r63, 0;
	mov.f32 	%f40, 0f00000000;
	sub.f32 	%f41, %f40, %f39;
	selp.f32 	%f11, %f39, %f41, %p11;
	mul.f32 	%f12, %f4, 0f401A827A;
	mul.f32 	%f42, %f12, 0f3F22F983;
	cvt.rni.s32.f32 	%r96, %f42;
	cvt.rn.f32.s32 	%f43, %r96;
	fma.rn.f32 	%f44, %f43, 0fBFC90FDA, %f12;
	fma.rn.f32 	%f45, %f43, 0fB3A22168, %f44;
	fma.rn.f32 	%f72, %f43, 0fA7C234C5, %f45;
	abs.f32 	%f14, %f12;
	setp.ltu.f32 	%p12, %f14, 0f47CE4780;
	@%p12 bra 	$L__BB0_20;
	setp.neu.f32 	%p13, %f14, 0f7F800000;
	@%p13 bra 	$L__BB0_15;
	mov.f32 	%f48, 0f00000000;
	mul.rn.f32 	%f72, %f12, %f48;
	mov.b32 	%r96, 0;
	bra.uni 	$L__BB0_20;
$L__BB0_15:
	mov.b32 	%r21, %f12;
	shl.b32 	%r65, %r21, 8;
	or.b32  	%r22, %r65, -2147483648;
	mov.b64 	%rd50, 0;
	mov.b32 	%r93, 0;
$L__BB0_16:
	.pragma "nounroll";
	mul.wide.u32 	%rd29, %r93, 4;
	add.s64 	%rd31, %rd30, %rd29;
	ld.global.nc.u32 	%r66, [%rd31];
	mad.wide.u32 	%rd32, %r66, %r22, %rd50;
	shr.u64 	%rd50, %rd32, 32;
	add.s64 	%rd33, %rd1, %rd29;
	st.local.u32 	[%rd33], %rd32;
	add.s32 	%r93, %r93, 1;
	setp.ne.s32 	%p14, %r93, 6;
	@%p14 bra 	$L__BB0_16;
	shr.u32 	%r67, %r21, 23;
	st.local.u32 	[%rd1+24], %rd50;
	and.b32  	%r25, %r67, 31;
	add.s32 	%r68, %r67, -128;
	shr.u32 	%r69, %r68, 5;
	mul.wide.u32 	%rd34, %r69, 4;
	sub.s64 	%rd14, %rd1, %rd34;
	ld.local.u32 	%r94, [%rd14+24];
	ld.local.u32 	%r95, [%rd14+20];
	setp.eq.s32 	%p15, %r25, 0;
	@%p15 bra 	$L__BB0_19;
	shf.l.wrap.b32 	%r94, %r95, %r94, %r25;
	ld.local.u32 	%r70, [%rd14+16];
	shf.l.wrap.b32 	%r95, %r70, %r95, %r25;
$L__BB0_19:
	shr.u32 	%r71, %r94, 30;
	shf.l.wrap.b32 	%r72, %r95, %r94, 2;
	shl.b32 	%r73, %r95, 2;
	shr.u32 	%r74, %r72, 31;
	add.s32 	%r96, %r74, %r71;
	shr.s32 	%r75, %r72, 31;
	xor.b32  	%r76, %r75, %r72;
	xor.b32  	%r77, %r75, %r73;
	cvt.u64.u32 	%rd35, %r76;
	shl.b64 	%rd36, %rd35, 32;
	cvt.u64.u32 	%rd37, %r77;
	or.b64  	%rd38, %rd36, %rd37;
	cvt.rn.f64.s64 	%fd3, %rd38;
	mul.f64 	%fd4, %fd3, 0d3BF921FB54442D19;
	cvt.rn.f32.f64 	%f46, %fd4;
	neg.f32 	%f47, %f46;
	setp.lt.s32 	%p16, %r72, 0;
	selp.f32 	%f72, %f47, %f46, %p16;
$L__BB0_20:
	add.s32 	%r79, %r5, %r87;
	add.s32 	%r80, %r96, 1;
	mul.rn.f32 	%f49, %f72, %f72;
	and.b32  	%r81, %r96, 1;
	setp.eq.b32 	%p17, %r81, 1;
	selp.f32 	%f50, %f72, 0f3F800000, %p17;
	fma.rn.f32 	%f51, %f49, %f50, 0f00000000;
	fma.rn.f32 	%f52, %f49, 0f37CBAC00, 0fBAB607ED;
	selp.f32 	%f53, 0fB94D4153, %f52, %p17;
	selp.f32 	%f54, 0f3C0885E4, 0f3D2AAABB, %p17;
	fma.rn.f32 	%f55, %f53, %f49, %f54;
	selp.f32 	%f56, 0fBE2AAAA8, 0fBEFFFFFF, %p17;
	fma.rn.f32 	%f57, %f55, %f49, %f56;
	fma.rn.f32 	%f58, %f57, %f51, %f50;
	and.b32  	%r82, %r80, 2;
	setp.eq.s32 	%p18, %r82, 0;
	mov.f32 	%f59, 0f00000000;
	sub.f32 	%f60, %f59, %f58;
	selp.f32 	%f61, %f58, %f60, %p18;
	add.s32 	%r83, %r79, %r3;
	mul.wide.u32 	%rd39, %r83, 4;
	add.s64 	%rd40, %rd3, %rd39;
	ld.global.f32 	%f62, [%rd40];
	fma.rn.f32 	%f63, %f1, %f11, 0f3F800000;
	mul.f32 	%f64, %f63, %f62;
	mad.lo.s32 	%r84, %r79, %r36, %r2;
	mul.wide.s32 	%rd41, %r84, 4;
	add.s64 	%rd42, %rd4, %rd41;
	ld.global.f32 	%f65, [%rd42];
	fma.rn.f32 	%f66, %f61, 0f3F972474, 0f3F800000;
	mul.f32 	%f67, %f65, %f66;
	fma.rn.f32 	%f70, %f64, %f67, %f70;
	add.s32 	%r88, %r5, 1;
	setp.lt.u32 	%p19, %r5, 23;
	add.s32 	%r85, %r79, 1;
	setp.lt.s32 	%p20, %r85, %r37;
	and.pred  	%p21, %p19, %p20;
	@%p21 bra 	$L__BB0_4;
	add.s32 	%r87, %r87, 24;
	setp.lt.s32 	%p22, %r87, %r37;
	@%p22 bra 	$L__BB0_3;
$L__BB0_22:
	ld.param.u64 	%rd46, [_Z32ethiopian_matrix_multiply_kernelPKfS0_Pfiiif_param_2];
	mul.f32 	%f68, %f20, %f70;
	mad.lo.s32 	%r86, %r36, %r1, %r2;
	cvta.to.global.u64 	%rd43, %rd46;
	mul.wide.s32 	%rd44, %r86, 4;
	add.s64 	%rd45, %rd43, %rd44;
	st.global.f32 	[%rd45], %f68;
$L__BB0_23:
	ret;

}
	// .globl	_Z34ethiopian_vector_operations_kernelPKfPfiff
.visible .entry _Z34ethiopian_vector_operations_kernelPKfPfiff(
	.param .u64 .ptr .align 1 _Z34ethiopian_vector_operations_kernelPKfPfiff_param_0,
	.param .u64 .ptr .align 1 _Z34ethiopian_vector_operations_kernelPKfPfiff_param_1,
	.param .u32 _Z34ethiopian_vector_operations_kernelPKfPfiff_param_2,
	.param .f32 _Z34ethiopian_vector_operations_kernelPKfPfiff_param_3,
	.param .f32 _Z34ethiopian_vector_operations_kernelPKfPfiff_param_4
)
{
	.local .align 4 .b8 	__local_depot1[28];
	.reg .b64 	%SP;
	.reg .b64 	%SPL;
	.reg .pred 	%p<17>;
	.reg .b32 	%r<81>;
	.reg .b32 	%f<69>;
	.reg .b64 	%rd<46>;
	.reg .b64 	%fd<5>;

	mov.u64 	%SPL, __local_depot1;
	ld.param.u64 	%rd13, [_Z34ethiopian_vector_operations_kernelPKfPfiff_param_0];
	ld.param.u64 	%rd14, [_Z34ethiopian_vector_operations_kernelPKfPfiff_param_1];
	ld.param.u32 	%r32, [_Z34ethiopian_vector_operations_kernelPKfPfiff_param_2];
	ld.param.f32 	%f18, [_Z34ethiopian_vector_operations_kernelPKfPfiff_param_3];
	ld.param.f32 	%f19, [_Z34ethiopian_vector_operations_kernelPKfPfiff_param_4];
	add.u64 	%rd1, %SPL, 0;
	add.u64 	%rd2, %SPL, 0;
	mov.u32 	%r33, %ctaid.x;
	mov.u32 	%r34, %ntid.x;
	mov.u32 	%r35, %tid.x;
	mad.lo.s32 	%r1, %r33, %r34, %r35;
	setp.ge.s32 	%p1, %r1, %r32;
	@%p1 bra 	$L__BB1_20;
	cvta.to.global.u64 	%rd17, %rd13;
	mul.wide.s32 	%rd18, %r1, 4;
	add.s64 	%rd19, %rd17, %rd18;
	ld.global.f32 	%f21, [%rd19];
	mul.f32 	%f22, %f21, 0f3FCF1BBD;
	mul.f32 	%f23, %f21, 0f401A827A;
	mul.f32 	%f24, %f19, %f23;
	fma.rn.f32 	%f1, %f18, %f22, %f24;
	mov.f32 	%f66, 0f00000000;
	mov.b32 	%r72, 0;
	mov.u64 	%rd30, __cudart_i2opi_f;
$L__BB1_2:
	cvt.rn.f32.u32 	%f3, %r72;
	mul.f32 	%f4, %f3, 0f3FCF1BBD;
	mul.f32 	%f25, %f4, 0f3F22F983;
	cvt.rni.s32.f32 	%r76, %f25;
	cvt.rn.f32.s32 	%f26, %r76;
	fma.rn.f32 	%f27, %f26, 0fBFC90FDA, %f4;
	fma.rn.f32 	%f28, %f26, 0fB3A22168, %f27;
	fma.rn.f32 	%f67, %f26, 0fA7C234C5, %f28;
	abs.f32 	%f6, %f4;
	setp.ltu.f32 	%p2, %f6, 0f47CE4780;
	@%p2 bra 	$L__BB1_10;
	setp.neu.f32 	%p3, %f6, 0f7F800000;
	@%p3 bra 	$L__BB1_5;
	mov.f32 	%f31, 0f00000000;
	mul.rn.f32 	%f67, %f4, %f31;
	mov.b32 	%r76, 0;
	bra.uni 	$L__BB1_10;
$L__BB1_5:
	mov.b32 	%r4, %f4;
	shl.b32 	%r38, %r4, 8;
	or.b32  	%r5, %r38, -2147483648;
	mov.b64 	%rd44, 0;
	mov.b32 	%r73, 0;
	mov.u64 	%rd42, %rd30;
	mov.u64 	%rd43, %rd2;
$L__BB1_6:
	.pragma "nounroll";
	ld.global.nc.u32 	%r39, [%rd42];
	mad.wide.u32 	%rd22, %r39, %r5, %rd44;
	shr.u64 	%rd44, %rd22, 32;
	st.local.u32 	[%rd43], %rd22;
	add.s32 	%r73, %r73, 1;
	add.s64 	%rd43, %rd43, 4;
	add.s64 	%rd42, %rd42, 4;
	setp.ne.s32 	%p4, %r73, 6;
	@%p4 bra 	$L__BB1_6;
	shr.u32 	%r40, %r4, 23;
	st.local.u32 	[%rd2+24], %rd44;
	and.b32  	%r8, %r40, 31;
	add.s32 	%r41, %r40, -128;
	shr.u32 	%r42, %r41, 5;
	mul.wide.u32 	%rd23, %r42, 4;
	sub.s64 	%rd9, %rd2, %rd23;
	ld.local.u32 	%r74, [%rd9+24];
	ld.local.u32 	%r75, [%rd9+20];
	setp.eq.s32 	%p5, %r8, 0;
	@%p5 bra 	$L__BB1_9;
	shf.l.wrap.b32 	%r74, %r75, %r74, %r8;
	ld.local.u32 	%r43, [%rd9+16];
	shf.l.wrap.b32 	%r75, %r43, %r75, %r8;
$L__BB1_9:
	shr.u32 	%r44, %r74, 30;
	shf.l.wrap.b32 	%r45, %r75, %r74, 2;
	shl.b32 	%r46, %r75, 2;
	shr.u32 	%r47, %r45, 31;
	add.s32 	%r76, %r47, %r44;
	shr.s32 	%r48, %r45, 31;
	xor.b32  	%r49, %r48, %r45;
	xor.b32  	%r50, %r48, %r46;
	cvt.u64.u32 	%rd24, %r49;
	shl.b64 	%rd25, %rd24, 32;
	cvt.u64.u32 	%rd26, %r50;
	or.b64  	%rd27, %rd25, %rd26;
	cvt.rn.f64.s64 	%fd1, %rd27;
	mul.f64 	%fd2, %fd1, 0d3BF921FB54442D19;
	cvt.rn.f32.f64 	%f29, %fd2;
	neg.f32 	%f30, %f29;
	setp.lt.s32 	%p6, %r45, 0;
	selp.f32 	%f67, %f30, %f29, %p6;
$L__BB1_10:
	mul.rn.f32 	%f32, %f67, %f67;
	and.b32  	%r52, %r76, 1;
	setp.eq.b32 	%p7, %r52, 1;
	selp.f32 	%f33, 0f3F800000, %f67, %p7;
	fma.rn.f32 	%f34, %f32, %f33, 0f00000000;
	fma.rn.f32 	%f35, %f32, 0f37CBAC00, 0fBAB607ED;
	selp.f32 	%f36, %f35, 0fB94D4153, %p7;
	selp.f32 	%f37, 0f3D2AAABB, 0f3C0885E4, %p7;
	fma.rn.f32 	%f38, %f36, %f32, %f37;
	selp.f32 	%f39, 0fBEFFFFFF, 0fBE2AAAA8, %p7;
	fma.rn.f32 	%f40, %f38, %f32, %f39;
	fma.rn.f32 	%f41, %f40, %f34, %f33;
	and.b32  	%r53, %r76, 2;
	setp.eq.s32 	%p8, %r53, 0;
	mov.f32 	%f42, 0f00000000;
	sub.f32 	%f43, %f42, %f41;
	selp.f32 	%f10, %f41, %f43, %p8;
	mul.f32 	%f11, %f3, 0f401A827A;
	mul.f32 	%f44, %f11, 0f3F22F983;
	cvt.rni.s32.f32 	%r80, %f44;
	cvt.rn.f32.s32 	%f45, %r80;
	fma.rn.f32 	%f46, %f45, 0fBFC90FDA, %f11;
	fma.rn.f32 	%f47, %f45, 0fB3A22168, %f46;
	fma.rn.f32 	%f68, %f45, 0fA7C234C5, %f47;
	abs.f32 	%f13, %f11;
	setp.ltu.f32 	%p9, %f13, 0f47CE4780;
	@%p9 bra 	$L__BB1_18;
	setp.neu.f32 	%p10, %f13, 0f7F800000;
	@%p10 bra 	$L__BB1_13;
	mov.f32 	%f50, 0f00000000;
	mul.rn.f32 	%f68, %f11, %f50;
	mov.b32 	%r80, 0;
	bra.uni 	$L__BB1_18;
$L__BB1_13:
	mov.b32 	%r18, %f11;
	shl.b32 	%r55, %r18, 8;
	or.b32  	%r19, %r55, -2147483648;
	mov.b64 	%rd45, 0;
	mov.b32 	%r77, 0;
$L__BB1_14:
	.pragma "nounroll";
	mul.wide.u32 	%rd29, %r77, 4;
	add.s64 	%rd31, %rd30, %rd29;
	ld.global.nc.u32 	%r56, [%rd31];
	mad.wide.u32 	%rd32, %r56, %r19, %rd45;
	shr.u64 	%rd45, %rd32, 32;
	add.s64 	%rd33, %rd1, %rd29;
	st.local.u32 	[%rd33], %rd32;
	add.s32 	%r77, %r77, 1;
	setp.ne.s32 	%p11, %r77, 6;
	@%p11 bra 	$L__BB1_14;
	shr.u32 	%r57, %r18, 23;
	st.local.u32 	[%rd1+24], %rd45;
	and.b32  	%r22, %r57, 31;
	add.s32 	%r58, %r57, -128;
	shr.u32 	%r59, %r58, 5;
	mul.wide.u32 	%rd34, %r59, 4;
	sub.s64 	%rd12, %rd1, %rd34;
	ld.local.u32 	%r78, [%rd12+24];
	ld.local.u32 	%r79, [%rd12+20];
	setp.eq.s32 	%p12, %r22, 0;
	@%p12 bra 	$L__BB1_17;
	shf.l.wrap.b32 	%r78, %r79, %r78, %r22;
	ld.local.u32 	%r60, [%rd12+16];
	shf.l.wrap.b32 	%r79, %r60, %r79, %r22;
$L__BB1_17:
	shr.u32 	%r61, %r78, 30;
	shf.l.wrap.b32 	%r62, %r79, %r78, 2;
	shl.b32 	%r63, %r79, 2;
	shr.u32 	%r64, %r62, 31;
	add.s32 	%r80, %r64, %r61;
	shr.s32 	%r65, %r62, 31;
	xor.b32  	%r66, %r65, %r62;
	xor.b32  	%r67, %r65, %r63;
	cvt.u64.u32 	%rd35, %r66;
	shl.b64 	%rd36, %rd35, 32;
	cvt.u64.u32 	%rd37, %r67;
	or.b64  	%rd38, %rd36, %rd37;
	cvt.rn.f64.s64 	%fd3, %rd38;
	mul.f64 	%fd4, %fd3, 0d3BF921FB54442D19;
	cvt.rn.f32.f64 	%f48, %fd4;
	neg.f32 	%f49, %f48;
	setp.lt.s32 	%p13, %r62, 0;
	selp.f32 	%f68, %f49, %f48, %p13;
$L__BB1_18:
	add.s32 	%r69, %r80, 1;
	mul.rn.f32 	%f51, %f68, %f68;
	and.b32  	%r70, %r80, 1;
	setp.eq.b32 	%p14, %r70, 1;
	selp.f32 	%f52, %f68, 0f3F800000, %p14;
	fma.rn.f32 	%f53, %f51, %f52, 0f00000000;
	fma.rn.f32 	%f54, %f51, 0f37CBAC00, 0fBAB607ED;
	selp.f32 	%f55, 0fB94D4153, %f54, %p14;
	selp.f32 	%f56, 0f3C0885E4, 0f3D2AAABB, %p14;
	fma.rn.f32 	%f57, %f55, %f51, %f56;
	selp.f32 	%f58, 0fBE2AAAA8, 0fBEFFFFFF, %p14;
	fma.rn.f32 	%f59, %f57, %f51, %f58;
	fma.rn.f32 	%f60, %f59, %f53, %f52;
	and.b32  	%r71, %r69, 2;
	setp.eq.s32 	%p15, %r71, 0;
	mov.f32 	%f61, 0f00000000;
	sub.f32 	%f62, %f61, %f60;
	selp.f32 	%f63, %f60, %f62, %p15;
	mul.f32 	%f64, %f10, %f63;
	fma.rn.f32 	%f66, %f1, %f64, %f66;
	add.s32 	%r72, %r72, 1;
	setp.ne.s32 	%p16, %r72, 24;
	@%p16 bra 	$L__BB1_2;
	div.rn.f32 	%f65, %f66, 0f41C00000;
	cvta.to.global.u64 	%rd39, %rd14;
	add.s64 	%rd41, %rd39, %rd18;
	st.global.f32 	[%rd41], %f65;
$L__BB1_20:
	ret;

}
	// .globl	_Z27ethiopian_tensor_4x4_kernelPKfS0_Pfff
.visible .entry _Z27ethiopian_tensor_4x4_kernelPKfS0_Pfff(
	.param .u64 .ptr .align 1 _Z27ethiopian_tensor_4x4_kernelPKfS0_Pfff_param_0,
	.param .u64 .ptr .align 1 _Z27ethiopian_tensor_4x4_kernelPKfS0_Pfff_param_1,
	.param .u64 .ptr .align 1 _Z27ethiopian_tensor_4x4_kernelPKfS0_Pfff_param_2,
	.param .f32 _Z27ethiopian_tensor_4x4_kernelPKfS0_Pfff_param_3,
	.param .f32 _Z27ethiopian_tensor_4x4_kernelPKfS0_Pfff_param_4
)
{
	.reg .pred 	%p<3>;
	.reg .b32 	%r<30>;
	.reg .b32 	%f<425>;
	.reg .b64 	%rd<13>;
	// demoted variable
	.shared .align 4 .b8 _ZZ27ethiopian_tensor_4x4_kernelPKfS0_PfffE3s_A[64];
	// demoted variable
	.shared .align 4 .b8 _ZZ27ethiopian_tensor_4x4_kernelPKfS0_PfffE3s_B[64];
	ld.param.u64 	%rd1, [_Z27ethiopian_tensor_4x4_kernelPKfS0_Pfff_param_0];
	ld.param.u64 	%rd2, [_Z27ethiopian_tensor_4x4_kernelPKfS0_Pfff_param_1];
	ld.param.u64 	%rd3, [_Z27ethiopian_tensor_4x4_kernelPKfS0_Pfff_param_2];
	ld.param.f32 	%f1, [_Z27ethiopian_tensor_4x4_kernelPKfS0_Pfff_param_3];
	ld.param.f32 	%f2, [_Z27ethiopian_tensor_4x4_kernelPKfS0_Pfff_param_4];
	mov.u32 	%r1, %tid.x;
	mov.u32 	%r2, %tid.y;
	mov.u32 	%r6, %ctaid.y;
	shl.b32 	%r7, %r6, 2;
	add.s32 	%r3, %r7, %r2;
	mov.u32 	%r8, %ctaid.x;
	shl.b32 	%r9, %r8, 2;
	add.s32 	%r4, %r9, %r1;
	or.b32  	%r10, %r2, %r1;
	and.b32  	%r5, %r10, 1020;
	setp.ne.s32 	%p1, %r5, 0;
	@%p1 bra 	$L__BB2_2;
	cvta.to.global.u64 	%rd4, %rd1;
	cvta.to.global.u64 	%rd5, %rd2;
	shl.b32 	%r11, %r3, 4;
	add.s32 	%r12, %r11, %r1;
	mul.wide.u32 	%rd6, %r12, 4;
	add.s64 	%rd7, %rd4, %rd6;
	ld.global.f32 	%f3, [%rd7];
	shl.b32 	%r13, %r2, 2;
	add.s32 	%r14, %r13, %r1;
	shl.b32 	%r15, %r14, 2;
	mov.u32 	%r16, _ZZ27ethiopian_tensor_4x4_kernelPKfS0_PfffE3s_A;
	add.s32 	%r17, %r16, %r15;
	st.shared.f32 	[%r17], %f3;
	shl.b32 	%r18, %r2, 4;
	add.s32 	%r19, %r18, %r4;
	mul.wide.s32 	%rd8, %r19, 4;
	add.s64 	%rd9, %rd5, %rd8;
	ld.global.f32 	%f4, [%rd9];
	mov.u32 	%r20, _ZZ27ethiopian_tensor_4x4_kernelPKfS0_PfffE3s_B;
	add.s32 	%r21, %r20, %r15;
	st.shared.f32 	[%r21], %f4;
$L__BB2_2:
	setp.ne.s32 	%p2, %r5, 0;
	bar.sync 	0;
	@%p2 bra 	$L__BB2_4;
	mul.f32 	%f5, %f1, 0f3F4A3D71;
	mul.f32 	%f6, %f2, 0f3F972474;
	mov.f32 	%f7, 0f00000000;
	mul.rn.f32 	%f8, %f7, %f7;
	fma.rn.f32 	%f9, %f8, 0f00000000, 0f00000000;
	fma.rn.f32 	%f10, %f8, 0fB94D4153, 0f3C0885E4;
	fma.rn.f32 	%f11, %f10, %f8, 0fBE2AAAA8;
	fma.rn.f32 	%f12, %f11, %f9, 0f00000000;
	add.f32 	%f13, %f8, 0f00000000;
	fma.rn.f32 	%f14, %f8, 0f37CBAC00, 0fBAB607ED;
	fma.rn.f32 	%f15, %f14, %f8, 0f3D2AAABB;
	fma.rn.f32 	%f16, %f15, %f8, 0fBEFFFFFF;
	fma.rn.f32 	%f17, %f16, %f13, 0f3F800000;
	shl.b32 	%r22, %r2, 4;
	mov.u32 	%r23, _ZZ27ethiopian_tensor_4x4_kernelPKfS0_PfffE3s_A;
	add.s32 	%r24, %r23, %r22;
	ld.shared.f32 	%f18, [%r24];
	shl.b32 	%r25, %r1, 2;
	mov.u32 	%r26, _ZZ27ethiopian_tensor_4x4_kernelPKfS0_PfffE3s_B;
	add.s32 	%r27, %r26, %r25;
	ld.shared.f32 	%f19, [%r27];
	mul.f32 	%f20, %f18, %f19;
	fma.rn.f32 	%f21, %f5, %f12, 0f3F800000;
	fma.rn.f32 	%f22, %f6, %f17, %f21;
	fma.rn.f32 	%f23, %f20, %f22, 0f00000000;
	mov.f32 	%f24, 0f3D417C4C;
	mul.rn.f32 	%f25, %f24, %f24;
	add.f32 	%f26, %f25, 0f00000000;
	fma.rn.f32 	%f27, %f25, 0f37CBAC00, 0fBAB607ED;
	fma.rn.f32 	%f28, %f27, %f25, 0f3D2AAABB;
	fma.rn.f32 	%f29, %f28, %f25, 0fBEFFFFFF;
	fma.rn.f32 	%f30, %f29, %f26, 0f3F800000;
	mov.f32 	%f31, 0fBF3A3583;
	mul.rn.f32 	%f32, %f31, %f31;
	add.f32 	%f33, %f32, 0f00000000;
	fma.rn.f32 	%f34, %f32, 0f37CBAC00, 0fBAB607ED;
	fma.rn.f32 	%f35, %f34, %f32, 0f3D2AAABB;
	fma.rn.f32 	%f36, %f35, %f32, 0fBEFFFFFF;
	fma.rn.f32 	%f37, %f36, %f33, 0f3F800000;
	sub.f32 	%f38, %f7, %f37;
	ld.shared.f32 	%f39, [%r24+4];
	ld.shared.f32 	%f40, [%r27+16];
	mul.f32 	%f41, %f39, %f40;
	fma.rn.f32 	%f42, %f5, %f30, 0f3F800000;
	fma.rn.f32 	%f43, %f6, %f38, %f42;
	fma.rn.f32 	%f44, %f41, %f43, %f23;
	mov.f32 	%f45, 0f3DC17C4C;
	mul.rn.f32 	%f46, %f45, %f45;
	fma.rn.f32 	%f47, %f46, 0f3DC17C4C, 0f00000000;
	fma.rn.f32 	%f48, %f46, 0fB94D4153, 0f3C0885E4;
	fma.rn.f32 	%f49, %f48, %f46, 0fBE2AAAA8;
	fma.rn.f32 	%f50, %f49, %f47, 0f3DC17C4C;
	sub.f32 	%f51, %f7, %f50;
	mov.f32 	%f52, 0f3DEDA582;
	mul.rn.f32 	%f53, %f52, %f52;
	fma.rn.f32 	%f54, %f53, 0f3DEDA582, 0f00000000;
	fma.rn.f32 	%f55, %f53, 0fB94D4153, 0f3C0885E4;
	fma.rn.f32 	%f56, %f55, %f53, 0fBE2AAAA8;
	fma.rn.f32 	%f57, %f56, %f54, 0f3DEDA582;
	ld.shared.f32 	%f58, [%r24+8];
	ld.shared.f32 	%f59, [%r27+32];
	mul.f32 	%f60, %f58, %f59;
	fma.rn.f32 	%f61, %f5, %f51, 0f3F800000;
	fma.rn.f32 	%f62, %f6, %f57, %f61;
	fma.rn.f32 	%f63, %f60, %f62, %f44;
	mov.f32 	%f64, 0f3E111D41;
	mul.rn.f32 	%f65, %f64, %f64;
	add.f32 	%f66, %f65, 0f00000000;
	fma.rn.f32 	%f67, %f65, 0f37CBAC00, 0fBAB607ED;
	fma.rn.f32 	%f68, %f67, %f65, 0f3D2AAABB;
	fma.rn.f32 	%f69, %f68, %f65, 0fBEFFFFFF;
	fma.rn.f32 	%f70, %f69, %f66, 0f3F800000;
	sub.f32 	%f71, %f7, %f70;
	mov.f32 	%f72, 0fBF1C80D2;
	mul.rn.f32 	%f73, %f72, %f72;
	fma.rn.f32 	%f74, %f73, 0fBF1C80D2, 0f00000000;
	fma.rn.f32 	%f75, %f73, 0fB94D4153, 0f3C0885E4;
	fma.rn.f32 	%f76, %f75, %f73, 0fBE2AAAA8;
	fma.rn.f32 	%f77, %f76, %f74, 0fBF1C80D2;
	sub.f32 	%f78, %f7, %f77;
	ld.shared.f32 	%f79, [%r24+12];
	ld.shared.f32 	%f80, [%r27+48];
	mul.f32 	%f81, %f79, %f80;
	fma.rn.f32 	%f82, %f5, %f71, 0f3F800000;
	fma.rn.f32 	%f83, %f6, %f78, %f82;
	fma.rn.f32 	%f84, %f81, %f83, %f63;
	mov.f32 	%f85, 0f3E417C4C;
	mul.rn.f32 	%f86, %f85, %f85;
	fma.rn.f32 	%f87, %f86, 0f3E417C4C, 0f00000000;
	fma.rn.f32 	%f88, %f86, 0fB94D4153, 0f3C0885E4;
	fma.rn.f32 	%f89, %f88, %f86, 0fBE2AAAA8;
	fma.rn.f32 	%f90, %f89, %f87, 0f3E417C4C;
	mov.f32 	%f91, 0f3E6DA582;
	mul.rn.f32 	%f92, %f91, %f91;
	add.f32 	%f93, %f92, 0f00000000;
	fma.rn.f32 	%f94, %f92, 0f37CBAC00, 0fBAB607ED;
	fma.rn.f32 	%f95, %f94, %f92, 0f3D2AAABB;
	fma.rn.f32 	%f96, %f95, %f92, 0fBEFFFFFF;
	fma.rn.f32 	%f97, %f96, %f93, 0f3F800000;
	sub.f32 	%f98, %f7, %f97;
	fma.rn.f32 	%f99, %f5, %f90, 0f3F800000;
	fma.rn.f32 	%f100, %f6, %f98, %f99;
	fma.rn.f32 	%f101, %f20, %f100, %f84;
	mov.f32 	%f102, 0f3E71DB57;
	mul.rn.f32 	%f103, %f102, %f102;
	add.f32 	%f104, %f103, 0f00000000;
	fma.rn.f32 	%f105, %f103, 0f37CBAC00, 0fBAB607ED;
	fma.rn.f32 	%f106, %f105, %f103, 0f3D2AAABB;
	fma.rn.f32 	%f107, %f106, %f103, 0fBEFFFFFF;
	fma.rn.f32 	%f108, %f107, %f104, 0f3F800000;
	mov.f32 	%f109, 0fBEFD9854;
	mul.rn.f32 	%f110, %f109, %f109;
	add.f32 	%f111, %f110, 0f00000000;
	fma.rn.f32 	%f112, %f110, 0f37CBAC00, 0fBAB607ED;
	fma.rn.f32 	%f113, %f112, %f110, 0f3D2AAABB;
	fma.rn.f32 	%f114, %f113, %f110, 0fBEFFFFFF;
	fma.rn.f32 	%f115, %f114, %f111, 0f3F800000;
	fma.rn.f32 	%f116, %f5, %f108, 0f3F800000;
	fma.rn.f32 	%f117, %f6, %f115, %f116;
	fma.rn.f32 	%f118, %f41, %f117, %f101;
	mov.f32 	%f119, 0f3E911D41;
	mul.rn.f32 	%f120, %f119, %f119;
	fma.rn.f32 	%f121, %f120, 0f3E911D41, 0f00000000;
	fma.rn.f32 	%f122, %f120, 0fB94D4153, 0f3C0885E4;
	fma.rn.f32 	%f123, %f122, %f120, 0fBE2AAAA8;
	fma.rn.f32 	%f124, %f123, %f121, 0f3E911D41;
	sub.f32 	%f125, %f7, %f124;
	mov.f32 	%f126, 0f3EB23C21;
	mul.rn.f32 	%f127, %f126, %f126;
	fma.rn.f32 	%f128, %f127, 0f3EB23C21, 0f00000000;
	fma.rn.f32 	%f129, %f127, 0fB94D4153, 0f3C0885E4;
	fma.rn.f32 	%f130, %f129, %f127, 0fBE2AAAA8;
	fma.rn.f32 	%f131, %f130, %f128, 0f3EB23C21;
	sub.f32 	%f132, %f7, %f131;
	fma.rn.f32 	%f133, %f5, %f125, 0f3F800000;
	fma.rn.f32 	%f134, %f6, %f132, %f133;
	fma.rn.f32 	%f135, %f60, %f134, %f118;
	mov.f32 	%f136, 0f3EA94CB6;
	mul.rn.f32 	%f137, %f136, %f136;
	add.f32 	%f138, %f137, 0f00000000;
	fma.rn.f32 	%f139, %f137, 0f37CBAC00, 0fBAB607ED;
	fma.rn.f32 	%f140, %f139, %f137, 0f3D2AAABB;
	fma.rn.f32 	%f141, %f140, %f137, 0fBEFFFFFF;
	fma.rn.f32 	%f142, %f141, %f138, 0f3F800000;
	sub.f32 	%f143, %f7, %f142;
	mov.f32 	%f144, 0fBEC22ED4;
	mul.rn.f32 	%f145, %f144, %f144;
	fma.rn.f32 	%f146, %f145, 0fBEC22ED4, 0f00000000;
	fma.rn.f32 	%f147, %f145, 0fB94D4153, 0f3C0885E4;
	fma.rn.f32 	%f148, %f147, %f145, 0fBE2AAAA8;
	fma.rn.f32 	%f149, %f148, %f146, 0fBEC22ED4;
	fma.rn.f32 	%f150, %f5, %f143, 0f3F800000;
	fma.rn.f32 	%f151, %f6, %f149, %f150;
	fma.rn.f32 	%f152, %f81, %f151, %f135;
	mov.f32 	%f153, 0f3EC17C4C;
	mul.rn.f32 	%f154, %f153, %f153;
	fma.rn.f32 	%f155, %f154, 0f3EC17C4C, 0f00000000;
	fma.rn.f32 	%f156, %f154, 0fB94D4153, 0f3C0885E4;
	fma.rn.f32 	%f157, %f156, %f154, 0fBE2AAAA8;
	fma.rn.f32 	%f158, %f157, %f155, 0f3EC17C4C;
	mov.f32 	%f159, 0f3EEDA582;
	mul.rn.f32 	%f160, %f159, %f159;
	add.f32 	%f161, %f160, 0f00000000;
	fma.rn.f32 	%f162, %f160, 0f37CBAC00, 0fBAB607ED;
	fma.rn.f32 	%f163, %f162, %f160, 0f3D2AAABB;
	fma.rn.f32 	%f164, %f163, %f160, 0fBEFFFFFF;
	fma.rn.f32 	%f165, %f164, %f161, 0f3F800000;
	fma.rn.f32 	%f166, %f5, %f158, 0f3F800000;
	fma.rn.f32 	%f167, %f6, %f165, %f166;
	fma.rn.f32 	%f168, %f20, %f167, %f152;
	mov.f32 	%f169, 0f3ED9ABE1;
	mul.rn.f32 	%f170, %f169, %f169;
	add.f32 	%f171, %f170, 0f00000000;
	fma.rn.f32 	%f172, %f170, 0f37CBAC00, 0fBAB607ED;
	fma.rn.f32 	%f173, %f172, %f170, 0f3D2AAABB;
	fma.rn.f32 	%f174, %f173, %f170, 0fBEFFFFFF;
	fma.rn.f32 	%f175, %f174, %f171, 0f3F800000;
	mov.f32 	%f176, 0fBE86C593;
	mul.rn.f32 	%f177, %f176, %f176;
	add.f32 	%f178, %f177, 0f00000000;
	fma.rn.f32 	%f179, %f177, 0f37CBAC00, 0fBAB607ED;
	fma.rn.f32 	%f180, %f179, %f177, 0f3D2AAABB;
	fma.rn.f32 	%f181, %f180, %f177, 0fBEFFFFFF;
	fma.rn.f32 	%f182, %f181, %f178, 0f3F800000;
	sub.f32 	%f183, %f7, %f182;
	fma.rn.f32 	%f184, %f5, %f175, 0f3F800000;
	fma.rn.f32 	%f185, %f6, %f183, %f184;
	fma.rn.f32 	%f186, %f41, %f185, %f168;
	mov.f32 	%f187, 0f3EF1DB57;
	mul.rn.f32 	%f188, %f187, %f187;
	fma.rn.f32 	%f189, %f188, 0f3EF1DB57, 0f00000000;
	fma.rn.f32 	%f190, %f188, 0fB94D4153, 0f3C0885E4;
	fma.rn.f32 	%f191, %f190, %f188, 0fBE2AAAA8;
	fma.rn.f32 	%f192, %f191, %f189, 0f3EF1DB57;
	sub.f32 	%f193, %f7, %f192;
	mov.f32 	%f194, 0f3F148761;
	mul.rn.f32 	%f195, %f194, %f194;
	fma.rn.f32 	%f196, %f195, 0f3F148761, 0f00000000;
	fma.rn.f32 	%f197, %f195, 0fB94D4153, 0f3C0885E4;
	fma.rn.f32 	%f198, %f197, %f195, 0fBE2AAAA8;
	fma.rn.f32 	%f199, %f198, %f196, 0f3F148761;
	fma.rn.f32 	%f200, %f5, %f193, 0f3F800000;
	fma.rn.f32 	%f201, %f6, %f199, %f200;
	fma.rn.f32 	%f202, %f60, %f201, %f186;
	mov.f32 	%f203, 0f3F050576;
	mul.rn.f32 	%f204, %f203, %f203;
	add.f32 	%f205, %f204, 0f00000000;
	fma.rn.f32 	%f206, %f204, 0f37CBAC00, 0fBAB607ED;
	fma.rn.f32 	%f207, %f206, %f204, 0f3D2AAABB;
	fma.rn.f32 	%f208, %f207, %f204, 0fBEFFFFFF;
	fma.rn.f32 	%f209, %f208, %f205, 0f3F800000;
	sub.f32 	%f210, %f7, %f209;
	mov.f32 	%f211, 0fBE16B826;
	mul.rn.f32 	%f212, %f211, %f211;
	fma.rn.f32 	%f213, %f212, 0fBE16B826, 0f00000000;
	fma.rn.f32 	%f214, %f212, 0fB94D4153, 0f3C0885E4;
	fma.rn.f32 	%f215, %f214, %f212, 0fBE2AAAA8;
	fma.rn.f32 	%f216, %f215, %f213, 0fBE16B826;
	sub.f32 	%f217, %f7, %f216;
	fma.rn.f32 	%f218, %f5, %f210, 0f3F800000;
	fma.rn.f32 	%f219, %f6, %f217, %f218;
	fma.rn.f32 	%f220, %f81, %f219, %f202;
	mov.f32 	%f221, 0f3F111D41;
	mul.rn.f32 	%f222, %f221, %f221;
	fma.rn.f32 	%f223, %f222, 0f3F111D41, 0f00000000;
	fma.rn.f32 	%f224, %f222, 0fB94D4153, 0f3C0885E4;
	fma.rn.f32 	%f225, %f224, %f222, 0fBE2AAAA8;
	fma.rn.f32 	%f226, %f225, %f223, 0f3F111D41;
	mov.f32 	%f227, 0f3F323C21;
	mul.rn.f32 	%f228, %f227, %f227;
	add.f32 	%f229, %f228, 0f00000000;
	fma.rn.f32 	%f230, %f228, 0f37CBAC00, 0fBAB607ED;
	fma.rn.f32 	%f231, %f230, %f228, 0f3D2AAABB;
	fma.rn.f32 	%f232, %f231, %f228, 0fBEFFFFFF;
	fma.rn.f32 	%f233, %f232, %f229, 0f3F800000;
	sub.f32 	%f234, %f7, %f233;
	fma.rn.f32 	%f235, %f5, %f226, 0f3F800000;
	fma.rn.f32 	%f236, %f6, %f234, %f235;
	fma.rn.f32 	%f237, %f20, %f236, %f220;
	mov.f32 	%f238, 0f3F1D350C;
	mul.rn.f32 	%f239, %f238, %f238;
	add.f32 	%f240, %f239, 0f00000000;
	fma.rn.f32 	%f241, %f239, 0f37CBAC00, 0fBAB607ED;
	fma.rn.f32 	%f242, %f241, %f239, 0f3D2AAABB;
	fma.rn.f32 	%f243, %f242, %f239, 0fBEFFFFFF;
	fma.rn.f32 	%f244, %f243, %f240, 0f3F800000;
	mov.f32 	%f245, 0fBCFF2D2B;
	mul.rn.f32 	%f246, %f245, %f245;
	add.f32 	%f247, %f246, 0f00000000;
	fma.rn.f32 	%f248, %f246, 0f37CBAC00, 0fBAB607ED;
	fma.rn.f32 	%f249, %f248, %f246, 0f3D2AAABB;
	fma.rn.f32 	%f250, %f249, %f246, 0fBEFFFFFF;
	fma.rn.f32 	%f251, %f250, %f247, 0f3F800000;
	fma.rn.f32 	%f252, %f5, %f244, 0f3F800000;
	fma.rn.f32 	%f253, %f6, %f251, %f252;
	fma.rn.f32 	%f254, %f41, %f253, %f237;
	mov.f32 	%f255, 0f3F294CB6;
	mul.rn.f32 	%f256, %f255, %f255;
	fma.rn.f32 	%f257, %f256, 0f3F294CB6, 0f00000000;
	fma.rn.f32 	%f258, %f256, 0fB94D4153, 0f3C0885E4;
	fma.rn.f32 	%f259, %f258, %f256, 0fBE2AAAA8;
	fma.rn.f32 	%f260, %f259, %f257, 0f3F294CB6;
	sub.f32 	%f261, %f7, %f260;
	mov.f32 	%f262, 0fBF422ED4;
	mul.rn.f32 	%f263, %f262, %f262;
	add.f32 	%f264, %f263, 0f00000000;
	fma.rn.f32 	%f265, %f263, 0f37CBAC00, 0fBAB607ED;
	fma.rn.f32 	%f266, %f265, %f263, 0f3D2AAABB;
	fma.rn.f32 	%f267, %f266, %f263, 0fBEFFFFFF;
	fma.rn.f32 	%f268, %f267, %f264, 0f3F800000;
	sub.f32 	%f269, %f7, %f268;
	fma.rn.f32 	%f270, %f5, %f261, 0f3F800000;
	fma.rn.f32 	%f271, %f6, %f269, %f270;
	fma.rn.f32 	%f272, %f60, %f271, %f254;
	mov.f32 	%f273, 0f3F356481;
	mul.rn.f32 	%f274, %f273, %f273;
	add.f32 	%f275, %f274, 0f00000000;
	fma.rn.f32 	%f276, %f274, 0f37CBAC00, 0fBAB607ED;
	fma.rn.f32 	%f277, %f276, %f274, 0f3D2AAABB;
	fma.rn.f32 	%f278, %f277, %f274, 0fBEFFFFFF;
	fma.rn.f32 	%f279, %f278, %f275, 0f3F800000;
	sub.f32 	%f280, %f7, %f279;
	mov.f32 	%f281, 0f3DADD9B7;
	mul.rn.f32 	%f282, %f281, %f281;
	fma.rn.f32 	%f283, %f282, 0f3DADD9B7, 0f00000000;
	fma.rn.f32 	%f284, %f282, 0fB94D4153, 0f3C0885E4;
	fma.rn.f32 	%f285, %f284, %f282, 0fBE2AAAA8;
	fma.rn.f32 	%f286, %f285, %f283, 0f3DADD9B7;
	fma.rn.f32 	%f287, %f5, %f280, 0f3F800000;
	fma.rn.f32 	%f288, %f6, %f286, %f287;
	fma.rn.f32 	%f289, %f81, %f288, %f272;
	mov.f32 	%f290, 0f3F417C4C;
	mul.rn.f32 	%f291, %f290, %f290;
	fma.rn.f32 	%f292, %f291, 0f3F417C4C, 0f00000000;
	fma.rn.f32 	%f293, %f291, 0fB94D4153, 0f3C0885E4;
	fma.rn.f32 	%f294, %f293, %f291, 0fBE2AAAA8;
	fma.rn.f32 	%f295, %f294, %f292, 0f3F417C4C;
	mov.f32 	%f296, 0fBF247A34;
	mul.rn.f32 	%f297, %f296, %f296;
	fma.rn.f32 	%f298, %f297, 0fBF247A34, 0f00000000;
	fma.rn.f32 	%f299, %f297, 0fB94D4153, 0f3C0885E4;
	fma.rn.f32 	%f300, %f299, %f297, 0fBE2AAAA8;
	fma.rn.f32 	%f301, %f300, %f298, 0fBF247A34;
	sub.f32 	%f302, %f7, %f301;
	fma.rn.f32 	%f303, %f5, %f295, 0f3F800000;
	fma.rn.f32 	%f304, %f6, %f302, %f303;
	fma.rn.f32 	%f305, %f20, %f304, %f289;
	mov.f32 	%f306, 0fBF448B9F;
	mul.rn.f32 	%f307, %f306, %f306;
	fma.rn.f32 	%f308, %f307, 0fBF448B9F, 0f00000000;
	fma.rn.f32 	%f309, %f307, 0fB94D4153, 0f3C0885E4;
	fma.rn.f32 	%f310, %f309, %f307, 0fBE2AAAA8;
	fma.rn.f32 	%f311, %f310, %f308, 0fBF448B9F;
	sub.f32 	%f312, %f7, %f311;
	mov.f32 	%f313, 0f3E4DC05C;
	mul.rn.f32 	%f314, %f313, %f313;
	add.f32 	%f315, %f314, 0f00000000;
	fma.rn.f32 	%f316, %f314, 0f37CBAC00, 0fBAB607ED;
	fma.rn.f32 	%f317, %f316, %f314, 0f3D2AAABB;
	fma.rn.f32 	%f318, %f317, %f314, 0fBEFFFFFF;
	fma.rn.f32 	%f319, %f318, %f315, 0f3F800000;
	sub.f32 	%f320, %f7, %f319;
	fma.rn.f32 	%f321, %f5, %f312, 0f3F800000;
	fma.rn.f32 	%f322, %f6, %f320, %f321;
	fma.rn.f32 	%f323, %f41, %f322, %f305;
	mov.f32 	%f324, 0fBF3873D4;
	mul.rn.f32 	%f325, %f324, %f324;
	add.f32 	%f326, %f325, 0f00000000;
	fma.rn.f32 	%f327, %f325, 0f37CBAC00, 0fBAB607ED;
	fma.rn.f32 	%f328, %f327, %f325, 0f3D2AAABB;
	fma.rn.f32 	%f329, %f328, %f325, 0fBEFFFFFF;
	fma.rn.f32 	%f330, %f329, %f326, 0f3F800000;
	sub.f32 	%f331, %f7, %f330;
	mov.f32 	%f332, 0fBF06C593;
	mul.rn.f32 	%f333, %f332, %f332;
	add.f32 	%f334, %f333, 0f00000000;
	fma.rn.f32 	%f335, %f333, 0f37CBAC00, 0fBAB607ED;
	fma.rn.f32 	%f336, %f335, %f333, 0f3D2AAABB;
	fma.rn.f32 	%f337, %f336, %f333, 0fBEFFFFFF;
	fma.rn.f32 	%f338, %f337, %f334, 0f3F800000;
	fma.rn.f32 	%f339, %f5, %f331, 0f3F800000;
	fma.rn.f32 	%f340, %f6, %f338, %f339;
	fma.rn.f32 	%f341, %f60, %f340, %f323;
	mov.f32 	%f342, 0fBF2C5C29;
	mul.rn.f32 	%f343, %f342, %f342;
	fma.rn.f32 	%f344, %f343, 0fBF2C5C29, 0f00000000;
	fma.rn.f32 	%f345, %f343, 0fB94D4153, 0f3C0885E4;
	fma.rn.f32 	%f346, %f345, %f343, 0fBE2AAAA8;
	fma.rn.f32 	%f347, %f346, %f344, 0fBF2C5C29;
	mov.f32 	%f348, 0f3EA2496F;
	mul.rn.f32 	%f349, %f348, %f348;
	fma.rn.f32 	%f350, %f349, 0f3EA2496F, 0f00000000;
	fma.rn.f32 	%f351, %f349, 0fB94D4153, 0f3C0885E4;
	fma.rn.f32 	%f352, %f351, %f349, 0fBE2AAAA8;
	fma.rn.f32 	%f353, %f352, %f350, 0f3EA2496F;
	sub.f32 	%f354, %f7, %f353;
	fma.rn.f32 	%f355, %f5, %f347, 0f3F800000;
	fma.rn.f32 	%f356, %f6, %f354, %f355;
	fma.rn.f32 	%f357, %f81, %f356, %f341;
	mov.f32 	%f358, 0fBF20445F;
	mul.rn.f32 	%f359, %f358, %f358;
	add.f32 	%f360, %f359, 0f00000000;
	fma.rn.f32 	%f361, %f359, 0f37CBAC00, 0fBAB607ED;
	fma.rn.f32 	%f362, %f361, %f359, 0f3D2AAABB;
	fma.rn.f32 	%f363, %f362, %f359, 0fBEFFFFFF;
	fma.rn.f32 	%f364, %f363, %f360, 0f3F800000;
	mov.f32 	%f365, 0fBED221E7;
	mul.rn.f32 	%f366, %f365, %f365;
	fma.rn.f32 	%f367, %f366, 0fBED221E7, 0f00000000;
	fma.rn.f32 	%f368, %f366, 0fB94D4153, 0f3C0885E4;
	fma.rn.f32 	%f369, %f368, %f366, 0fBE2AAAA8;
	fma.rn.f32 	%f370, %f369, %f367, 0fBED221E7;
	fma.rn.f32 	%f371, %f5, %f364, 0f3F800000;
	fma.rn.f32 	%f372, %f6, %f370, %f371;
	fma.rn.f32 	%f373, %f20, %f372, %f357;
	mov.f32 	%f374, 0fBF142C94;
	mul.rn.f32 	%f375, %f374, %f374;
	fma.rn.f32 	%f376, %f375, 0fBF142C94, 0f00000000;
	fma.rn.f32 	%f377, %f375, 0fB94D4153, 0f3C0885E4;
	fma.rn.f32 	%f378, %f377, %f375, 0fBE2AAAA8;
	fma.rn.f32 	%f379, %f378, %f376, 0fBF142C94;
	sub.f32 	%f380, %f7, %f379;
	mov.f32 	%f381, 0f3EDDB2AF;
	mul.rn.f32 	%f382, %f381, %f381;
	add.f32 	%f383, %f382, 0f00000000;
	fma.rn.f32 	%f384, %f382, 0f37CBAC00, 0fBAB607ED;
	fma.rn.f32 	%f385, %f384, %f382, 0f3D2AAABB;
	fma.rn.f32 	%f386, %f385, %f382, 0fBEFFFFFF;
	fma.rn.f32 	%f387, %f386, %f383, 0f3F800000;
	fma.rn.f32 	%f388, %f5, %f380, 0f3F800000;
	fma.rn.f32 	%f389, %f6, %f387, %f388;
	fma.rn.f32 	%f390, %f41, %f389, %f373;
	mov.f32 	%f391, 0fBF0814C9;
	mul.rn.f32 	%f392, %f391, %f391;
	add.f32 	%f393, %f392, 0f00000000;
	fma.rn.f32 	%f394, %f392, 0f37CBAC00, 0fBAB607ED;
	fma.rn.f32 	%f395, %f394, %f392, 0f3D2AAABB;
	fma.rn.f32 	%f396, %f395, %f392, 0fBEFFFFFF;
	fma.rn.f32 	%f397, %f396, %f393, 0f3F800000;
	sub.f32 	%f398, %f7, %f397;
	mov.f32 	%f399, 0fBE96B826;
	mul.rn.f32 	%f400, %f399, %f399;
	add.f32 	%f401, %f400, 0f00000000;
	fma.rn.f32 	%f402, %f400, 0f37CBAC00, 0fBAB607ED;
	fma.rn.f32 	%f403, %f402, %f400, 0f3D2AAABB;
	fma.rn.f32 	%f404, %f403, %f400, 0fBEFFFFFF;
	fma.rn.f32 	%f405, %f404, %f401, 0f3F800000;
	sub.f32 	%f406, %f7, %f405;
	fma.rn.f32 	%f407, %f5, %f398, 0f3F800000;
	fma.rn.f32 	%f408, %f6, %f406, %f407;
	fma.rn.f32 	%f409, %f60, %f408, %f390;
	mov.f32 	%f410, 0fBEF7F9FD;
	mul.rn.f32 	%f411, %f410, %f410;
	fma.rn.f32 	%f412, %f411, 0fBEF7F9FD, 0f00000000;
	fma.rn.f32 	%f413, %f411, 0fB94D4153, 0f3C0885E4;
	fma.rn.f32 	%f414, %f413, %f411, 0fBE2AAAA8;
	fma.rn.f32 	%f415, %f414, %f412, 0fBEF7F9FD;
	mov.f32 	%f416, 0f3F0C8DF8;
	mul.rn.f32 	%f417, %f416, %f416;
	fma.rn.f32 	%f418, %f417, 0f3F0C8DF8, 0f00000000;
	fma.rn.f32 	%f419, %f417, 0fB94D4153, 0f3C0885E4;
	fma.rn.f32 	%f420, %f419, %f417, 0fBE2AAAA8;
	fma.rn.f32 	%f421, %f420, %f418, 0f3F0C8DF8;
	fma.rn.f32 	%f422, %f5, %f415, 0f3F800000;
	fma.rn.f32 	%f423, %f6, %f421, %f422;
	fma.rn.f32 	%f424, %f81, %f423, %f409;
	shl.b32 	%r28, %r3, 4;
	add.s32 	%r29, %r28, %r4;
	cvta.to.global.u64 	%rd10, %rd3;
	mul.wide.s32 	%rd11, %r29, 4;
	add.s64 	%rd12, %rd10, %rd11;
	st.global.f32 	[%rd12], %f424;
$L__BB2_4:
	ret;

}
	// .globl	_Z33ethiopian_batch_processing_kernelPKfPfiiff
.visible .entry _Z33ethiopian_batch_processing_kernelPKfPfiiff(
	.param .u64 .ptr .align 1 _Z33ethiopian_batch_processing_kernelPKfPfiiff_param_0,
	.param .u64 .ptr .align 1 _Z33ethiopian_batch_processing_kernelPKfPfiiff_param_1,
	.param .u32 _Z33ethiopian_batch_processing_kernelPKfPfiiff_param_2,
	.param .u32 _Z33ethiopian_batch_processing_kernelPKfPfiiff_param_3,
	.param .f32 _Z33ethiopian_batch_processing_kernelPKfPfiiff_param_4,
	.param .f32 _Z33ethiopian_batch_processing_kernelPKfPfiiff_param_5
)
{
	.local .align 4 .b8 	__local_depot3[28];
	.reg .b64 	%SP;
	.reg .b64 	%SPL;
	.reg .pred 	%p<20>;
	.reg .b32 	%r<91>;
	.reg .b32 	%f<71>;
	.reg .b64 	%rd<46>;
	.reg .b64 	%fd<5>;

	mov.u64 	%SPL, __local_depot3;
	ld.param.u64 	%rd13, [_Z33ethiopian_batch_processing_kernelPKfPfiiff_param_0];
	ld.param.u64 	%rd14, [_Z33ethiopian_batch_processing_kernelPKfPfiiff_param_1];
	ld.param.u32 	%r35, [_Z33ethiopian_batch_processing_kernelPKfPfiiff_param_2];
	ld.param.u32 	%r34, [_Z33ethiopian_batch_processing_kernelPKfPfiiff_param_3];
	ld.param.f32 	%f20, [_Z33ethiopian_batch_processing_kernelPKfPfiiff_param_4];
	ld.param.f32 	%f21, [_Z33ethiopian_batch_processing_kernelPKfPfiiff_param_5];
	add.u64 	%rd1, %SPL, 0;
	add.u64 	%rd2, %SPL, 0;
	mov.u32 	%r36, %ctaid.y;
	mov.u32 	%r37, %ntid.y;
	mov.u32 	%r38, %tid.y;
	mad.lo.s32 	%r1, %r36, %r37, %r38;
	mov.u32 	%r39, %ctaid.x;
	mov.u32 	%r40, %ntid.x;
	mov.u32 	%r41, %tid.x;
	mad.lo.s32 	%r2, %r39, %r40, %r41;
	setp.ge.s32 	%p1, %r1, %r35;
	setp.ge.s32 	%p2, %r2, %r34;
	or.pred  	%p3, %p1, %p2;
	@%p3 bra 	$L__BB3_20;
	cvta.to.global.u64 	%rd17, %rd13;
	mad.lo.s32 	%r3, %r34, %r1, %r2;
	mul.wide.s32 	%rd18, %r3, 4;
	add.s64 	%rd19, %rd17, %rd18;
	ld.global.f32 	%f23, [%rd19];
	mul.f32 	%f24, %f23, 0f3FCF1BBD;
	mul.f32 	%f25, %f23, 0f401A827A;
	mul.f32 	%f26, %f21, %f25;
	cvt.rn.f32.u32 	%f1, %r1;
	cvt.rn.f32.s32 	%f2, %r2;
	fma.rn.f32 	%f3, %f20, %f24, %f26;
	mov.f32 	%f68, 0f00000000;
	mov.b32 	%r82, 0;
	mov.u64 	%rd30, __cudart_i2opi_f;
$L__BB3_2:
	cvt.rn.f32.u32 	%f5, %r82;
	fma.rn.f32 	%f6, %f5, 0f3FCF1BBD, %f1;
	mul.f32 	%f27, %f6, 0f3F22F983;
	cvt.rni.s32.f32 	%r86, %f27;
	cvt.rn.f32.s32 	%f28, %r86;
	fma.rn.f32 	%f29, %f28, 0fBFC90FDA, %f6;
	fma.rn.f32 	%f30, %f28, 0fB3A22168, %f29;
	fma.rn.f32 	%f69, %f28, 0fA7C234C5, %f30;
	abs.f32 	%f8, %f6;
	setp.ltu.f32 	%p4, %f8, 0f47CE4780;
	@%p4 bra 	$L__BB3_10;
	setp.neu.f32 	%p5, %f8, 0f7F800000;
	@%p5 bra 	$L__BB3_5;
	mov.f32 	%f33, 0f00000000;
	mul.rn.f32 	%f69, %f6, %f33;
	mov.b32 	%r86, 0;
	bra.uni 	$L__BB3_10;
$L__BB3_5:
	mov.b32 	%r6, %f6;
	shl.b32 	%r44, %r6, 8;
	or.b32  	%r7, %r44, -2147483648;
	mov.b64 	%rd44, 0;
	mov.b32 	%r83, 0;
	mov.u64 	%rd42, %rd30;
	mov.u64 	%rd43, %rd2;
$L__BB3_6:
	.pragma "nounroll";
	ld.global.nc.u32 	%r45, [%rd42];
	mad.wide.u32 	%rd22, %r45, %r7, %rd44;
	shr.u64 	%rd44, %rd22, 32;
	st.local.u32 	[%rd43], %rd22;
	add.s32 	%r83, %r83, 1;
	add.s64 	%rd43, %rd43, 4;
	add.s64 	%rd42, %rd42, 4;
	setp.ne.s32 	%p6, %r83, 6;
	@%p6 bra 	$L__BB3_6;
	shr.u32 	%r46, %r6, 23;
	st.local.u32 	[%rd2+24], %rd44;
	and.b32  	%r10, %r46, 31;
	add.s32 	%r47, %r46, -128;
	shr.u32 	%r48, %r47, 5;
	mul.wide.u32 	%rd23, %r48, 4;
	sub.s64 	%rd9, %rd2, %rd23;
	ld.local.u32 	%r84, [%rd9+24];
	ld.local.u32 	%r85, [%rd9+20];
	setp.eq.s32 	%p7, %r10, 0;
	@%p7 bra 	$L__BB3_9;
	shf.l.wrap.b32 	%r84, %r85, %r84, %r10;
	ld.local.u32 	%r49, [%rd9+16];
	shf.l.wrap.b32 	%r85, %r49, %r85, %r10;
$L__BB3_9:
	shr.u32 	%r50, %r84, 30;
	shf.l.wrap.b32 	%r51, %r85, %r84, 2;
	shl.b32 	%r52, %r85, 2;
	shr.u32 	%r53, %r51, 31;
	add.s32 	%r86, %r53, %r50;
	shr.s32 	%r54, %r51, 31;
	xor.b32  	%r55, %r54, %r51;
	xor.b32  	%r56, %r54, %r52;
	cvt.u64.u32 	%rd24, %r55;
	shl.b64 	%rd25, %rd24, 32;
	cvt.u64.u32 	%rd26, %r56;
	or.b64  	%rd27, %rd25, %rd26;
	cvt.rn.f64.s64 	%fd1, %rd27;
	mul.f64 	%fd2, %fd1, 0d3BF921FB54442D19;
	cvt.rn.f32.f64 	%f31, %fd2;
	neg.f32 	%f32, %f31;
	setp.lt.s32 	%p8, %r51, 0;
	selp.f32 	%f69, %f32, %f31, %p8;
$L__BB3_10:
	mul.rn.f32 	%f34, %f69, %f69;
	and.b32  	%r58, %r86, 1;
	setp.eq.b32 	%p9, %r58, 1;
	selp.f32 	%f35, 0f3F800000, %f69, %p9;
	fma.rn.f32 	%f36, %f34, %f35, 0f00000000;
	fma.rn.f32 	%f37, %f34, 0f37CBAC00, 0fBAB607ED;
	selp.f32 	%f38, %f37, 0fB94D4153, %p9;
	selp.f32 	%f39, 0f3D2AAABB, 0f3C0885E4, %p9;
	fma.rn.f32 	%f40, %f38, %f34, %f39;
	selp.f32 	%f41, 0fBEFFFFFF, 0fBE2AAAA8, %p9;
	fma.rn.f32 	%f42, %f40, %f34, %f41;
	fma.rn.f32 	%f43, %f42, %f36, %f35;
	and.b32  	%r59, %r86, 2;
	setp.eq.s32 	%p10, %r59, 0;
	mov.f32 	%f44, 0f00000000;
	sub.f32 	%f45, %f44, %f43;
	selp.f32 	%f12, %f43, %f45, %p10;
	fma.rn.f32 	%f13, %f5, 0f401A827A, %f2;
	mul.f32 	%f46, %f13, 0f3F22F983;
	cvt.rni.s32.f32 	%r90, %f46;
	cvt.rn.f32.s32 	%f47, %r90;
	fma.rn.f32 	%f48, %f47, 0fBFC90FDA, %f13;
	fma.rn.f32 	%f49, %f47, 0fB3A22168, %f48;
	fma.rn.f32 	%f70, %f47, 0fA7C234C5, %f49;
	abs.f32 	%f15, %f13;
	setp.ltu.f32 	%p11, %f15, 0f47CE4780;
	@%p11 bra 	$L__BB3_18;
	setp.neu.f32 	%p12, %f15, 0f7F800000;
	@%p12 bra 	$L__BB3_13;
	mov.f32 	%f52, 0f00000000;
	mul.rn.f32 	%f70, %f13, %f52;
	mov.b32 	%r90, 0;
	bra.uni 	$L__BB3_18;
$L__BB3_13:
	mov.b32 	%r20, %f13;
	shl.b32 	%r61, %r20, 8;
	or.b32  	%r21, %r61, -2147483648;
	mov.b64 	%rd45, 0;
	mov.b32 	%r87, 0;
$L__BB3_14:
	.pragma "nounroll";
	mul.wide.u32 	%rd29, %r87, 4;
	add.s64 	%rd31, %rd30, %rd29;
	ld.global.nc.u32 	%r62, [%rd31];
	mad.wide.u32 	%rd32, %r62, %r21, %rd45;
	shr.u64 	%rd45, %rd32, 32;
	add.s64 	%rd33, %rd1, %rd29;
	st.local.u32 	[%rd33], %rd32;
	add.s32 	%r87, %r87, 1;
	setp.ne.s32 	%p13, %r87, 6;
	@%p13 bra 	$L__BB3_14;
	shr.u32 	%r63, %r20, 23;
	st.local.u32 	[%rd1+24], %rd45;
	and.b32  	%r24, %r63, 31;
	and.b32  	%r64, %r63, 224;
	add.s32 	%r65, %r64, -128;
	shr.u32 	%r66, %r65, 5;
	mul.wide.u32 	%rd34, %r66, 4;
	sub.s64 	%rd12, %rd1, %rd34;
	ld.local.u32 	%r88, [%rd12+24];
	ld.local.u32 	%r89, [%rd12+20];
	setp.eq.s32 	%p14, %r24, 0;
	@%p14 bra 	$L__BB3_17;
	shf.l.wrap.b32 	%r88, %r89, %r88, %r24;
	ld.local.u32 	%r67, [%rd12+16];
	shf.l.wrap.b32 	%r89, %r67, %r89, %r24;
$L__BB3_17:
	shr.u32 	%r68, %r88, 30;
	shf.l.wrap.b32 	%r69, %r89, %r88, 2;
	shl.b32 	%r70, %r89, 2;
	shr.u32 	%r71, %r69, 31;
	add.s32 	%r72, %r71, %r68;
	neg.s32 	%r73, %r72;
	setp.lt.s32 	%p15, %r20, 0;
	selp.b32 	%r90, %r73, %r72, %p15;
	xor.b32  	%r74, %r69, %r20;
	shr.s32 	%r75, %r69, 31;
	xor.b32  	%r76, %r75, %r69;
	xor.b32  	%r77, %r75, %r70;
	cvt.u64.u32 	%rd35, %r76;
	shl.b64 	%rd36, %rd35, 32;
	cvt.u64.u32 	%rd37, %r77;
	or.b64  	%rd38, %rd36, %rd37;
	cvt.rn.f64.s64 	%fd3, %rd38;
	mul.f64 	%fd4, %fd3, 0d3BF921FB54442D19;
	cvt.rn.f32.f64 	%f50, %fd4;
	neg.f32 	%f51, %f50;
	setp.lt.s32 	%p16, %r74, 0;
	selp.f32 	%f70, %f51, %f50, %p16;
$L__BB3_18:
	add.s32 	%r79, %r90, 1;
	mul.rn.f32 	%f53, %f70, %f70;
	and.b32  	%r80, %r90, 1;
	setp.eq.b32 	%p17, %r80, 1;
	selp.f32 	%f54, %f70, 0f3F800000, %p17;
	fma.rn.f32 	%f55, %f53, %f54, 0f00000000;
	fma.rn.f32 	%f56, %f53, 0f37CBAC00, 0fBAB607ED;
	selp.f32 	%f57, 0fB94D4153, %f56, %p17;
	selp.f32 	%f58, 0f3C0885E4, 0f3D2AAABB, %p17;
	fma.rn.f32 	%f59, %f57, %f53, %f58;
	selp.f32 	%f60, 0fBE2AAAA8, 0fBEFFFFFF, %p17;
	fma.rn.f32 	%f61, %f59, %f53, %f60;
	fma.rn.f32 	%f62, %f61, %f55, %f54;
	and.b32  	%r81, %r79, 2;
	setp.eq.s32 	%p18, %r81, 0;
	mov.f32 	%f63, 0f00000000;
	sub.f32 	%f64, %f63, %f62;
	selp.f32 	%f65, %f62, %f64, %p18;
	mul.f32 	%f66, %f12, %f65;
	fma.rn.f32 	%f68, %f3, %f66, %f68;
	add.s32 	%r82, %r82, 1;
	setp.ne.s32 	%p19, %r82, 24;
	@%p19 bra 	$L__BB3_2;
	div.rn.f32 	%f67, %f68, 0f41C00000;
	cvta.to.global.u64 	%rd39, %rd14;
	add.s64 	%rd41, %rd39, %rd18;
	st.global.f32 	[%rd41], %f67;
$L__BB3_20:
	ret;

}
	// .globl	_Z28ethiopian_convolution_kernelPKfS0_Pfiiiiiiff
.visible .entry _Z28ethiopian_convolution_kernelPKfS0_Pfiiiiiiff(
	.param .u64 .ptr .align 1 _Z28ethiopian_convolution_kernelPKfS0_Pfiiiiiiff_param_0,
	.param .u64 .ptr .align 1 _Z28ethiopian_convolution_kernelPKfS0_Pfiiiiiiff_param_1,
	.param .u64 .ptr .align 1 _Z28ethiopian_convolution_kernelPKfS0_Pfiiiiiiff_param_2,
	.param .u32 _Z28ethiopian_convolution_kernelPKfS0_Pfiiiiiiff_param_3,
	.param .u32 _Z28ethiopian_convolution_kernelPKfS0_Pfiiiiiiff_param_4,
	.param .u32 _Z28ethiopian_convolution_kernelPKfS0_Pfiiiiiiff_param_5,
	.param .u32 _Z28ethiopian_convolution_kernelPKfS0_Pfiiiiiiff_param_6,
	.param .u32 _Z28ethiopian_convolution_kernelPKfS0_Pfiiiiiiff_param_7,
	.param .u32 _Z28ethiopian_convolution_kernelPKfS0_Pfiiiiiiff_param_8,
	.param .f32 _Z28ethiopian_convolution_kernelPKfS0_Pfiiiiiiff_param_9,
	.param .f32 _Z28ethiopian_convolution_kernelPKfS0_Pfiiiiiiff_param_10
)
{
	.local .align 4 .b8 	__local_depot4[28];
	.reg .b64 	%SP;
	.reg .b64 	%SPL;
	.reg .pred 	%p<28>;
	.reg .b32 	%r<133>;
	.reg .b32 	%f<79>;
	.reg .b64 	%rd<51>;
	.reg .b64 	%fd<5>;

	mov.u64 	%SPL, __local_depot4;
	ld.param.u64 	%rd15, [_Z28ethiopian_convolution_kernelPKfS0_Pfiiiiiiff_param_0];
	ld.param.u64 	%rd16, [_Z28ethiopian_convolution_kernelPKfS0_Pfiiiiiiff_param_1];
	ld.param.u32 	%r48, [_Z28ethiopian_convolution_kernelPKfS0_Pfiiiiiiff_param_3];
	ld.param.u32 	%r43, [_Z28ethiopian_convolution_kernelPKfS0_Pfiiiiiiff_param_4];
	ld.param.u32 	%r49, [_Z28ethiopian_convolution_kernelPKfS0_Pfiiiiiiff_param_5];
	ld.param.u32 	%r45, [_Z28ethiopian_convolution_kernelPKfS0_Pfiiiiiiff_param_6];
	ld.param.u32 	%r46, [_Z28ethiopian_convolution_kernelPKfS0_Pfiiiiiiff_param_7];
	ld.param.u32 	%r47, [_Z28ethiopian_convolution_kernelPKfS0_Pfiiiiiiff_param_8];
	ld.param.f32 	%f22, [_Z28ethiopian_convolution_kernelPKfS0_Pfiiiiiiff_param_9];
	ld.param.f32 	%f23, [_Z28ethiopian_convolution_kernelPKfS0_Pfiiiiiiff_param_10];
	add.u64 	%rd1, %SPL, 0;
	add.u64 	%rd2, %SPL, 0;
	mov.u32 	%r50, %ctaid.z;
	mov.u32 	%r51, %ntid.z;
	mov.u32 	%r52, %tid.z;
	mad.lo.s32 	%r1, %r50, %r51, %r52;
	mov.u32 	%r53, %ctaid.y;
	mov.u32 	%r54, %ntid.y;
	mov.u32 	%r55, %tid.y;
	mad.lo.s32 	%r56, %r53, %r54, %r55;
	mov.u32 	%r57, %ctaid.x;
	mov.u32 	%r58, %ntid.x;
	mov.u32 	%r59, %tid.x;
	mad.lo.s32 	%r60, %r57, %r58, %r59;
	setp.ge.s32 	%p1, %r1, %r48;
	setp.ge.s32 	%p2, %r56, %r49;
	or.pred  	%p3, %p1, %p2;
	sub.s32 	%r61, %r45, %r47;
	setp.gt.s32 	%p4, %r60, %r61;
	or.pred  	%p5, %p3, %p4;
	mov.f32 	%f78, 0f00000000;
	@%p5 bra 	$L__BB4_29;
	setp.lt.s32 	%p6, %r43, 1;
	@%p6 bra 	$L__BB4_28;
	setp.lt.s32 	%p7, %r47, 1;
	@%p7 bra 	$L__BB4_28;
	cvta.to.global.u64 	%rd3, %rd15;
	cvta.to.global.u64 	%rd4, %rd16;
	mov.f32 	%f77, 0f00000000;
	mov.b32 	%r122, 0;
	mov.u64 	%rd30, __cudart_i2opi_f;
$L__BB4_4:
	mov.b32 	%r123, 0;
	mad.lo.s32 	%r65, %r43, %r1, %r122;
	mad.lo.s32 	%r66, %r65, %r45, %r60;
	mad.lo.s32 	%r68, %r43, %r56, %r122;
$L__BB4_5:
	add.s32 	%r67, %r66, %r123;
	mul.lo.s32 	%r7, %r67, %r46;
	mad.lo.s32 	%r69, %r68, %r47, %r123;
	mul.lo.s32 	%r8, %r69, %r47;
	mul.lo.s32 	%r9, %r123, %r47;
	mov.b32 	%r124, 0;
$L__BB4_6:
	add.s32 	%r11, %r124, %r60;
	setp.ge.s32 	%p8, %r11, %r46;
	@%p8 bra 	$L__BB4_24;
	add.s32 	%r70, %r124, %r9;
	cvt.rn.f32.s32 	%f4, %r70;
	mul.f32 	%f5, %f4, 0f3FCF1BBD;
	mul.f32 	%f27, %f5, 0f3F22F983;
	cvt.rni.s32.f32 	%r128, %f27;
	cvt.rn.f32.s32 	%f28, %r128;
	fma.rn.f32 	%f29, %f28, 0fBFC90FDA, %f5;
	fma.rn.f32 	%f30, %f28, 0fB3A22168, %f29;
	fma.rn.f32 	%f75, %f28, 0fA7C234C5, %f30;
	abs.f32 	%f7, %f5;
	setp.ltu.f32 	%p9, %f7, 0f47CE4780;
	@%p9 bra 	$L__BB4_15;
	setp.eq.f32 	%p10, %f7, 0f7F800000;
	@%p10 bra 	$L__BB4_14;
	mov.b32 	%r13, %f5;
	shl.b32 	%r72, %r13, 8;
	or.b32  	%r14, %r72, -2147483648;
	mov.b64 	%rd49, 0;
	mov.b32 	%r125, 0;
	mov.u64 	%rd47, %rd30;
	mov.u64 	%rd48, %rd2;
$L__BB4_10:
	.pragma "nounroll";
	ld.global.nc.u32 	%r73, [%rd47];
	mad.wide.u32 	%rd22, %r73, %r14, %rd49;
	shr.u64 	%rd49, %rd22, 32;
	st.local.u32 	[%rd48], %rd22;
	add.s32 	%r125, %r125, 1;
	add.s64 	%rd48, %rd48, 4;
	add.s64 	%rd47, %rd47, 4;
	setp.ne.s32 	%p11, %r125, 6;
	@%p11 bra 	$L__BB4_10;
	shr.u32 	%r74, %r13, 23;
	st.local.u32 	[%rd2+24], %rd49;
	and.b32  	%r17, %r74, 31;
	and.b32  	%r75, %r74, 224;
	add.s32 	%r76, %r75, -128;
	shr.u32 	%r77, %r76, 5;
	mul.wide.u32 	%rd23, %r77, 4;
	sub.s64 	%rd11, %rd2, %rd23;
	ld.local.u32 	%r126, [%rd11+24];
	ld.local.u32 	%r127, [%rd11+20];
	setp.eq.s32 	%p12, %r17, 0;
	@%p12 bra 	$L__BB4_13;
	shf.l.wrap.b32 	%r126, %r127, %r126, %r17;
	ld.local.u32 	%r78, [%rd11+16];
	shf.l.wrap.b32 	%r127, %r78, %r127, %r17;
$L__BB4_13:
	shr.u32 	%r79, %r126, 30;
	shf.l.wrap.b32 	%r80, %r127, %r126, 2;
	shl.b32 	%r81, %r127, 2;
	shr.u32 	%r82, %r80, 31;
	add.s32 	%r83, %r82, %r79;
	neg.s32 	%r84, %r83;
	setp.lt.s32 	%p13, %r13, 0;
	selp.b32 	%r128, %r84, %r83, %p13;
	xor.b32  	%r85, %r80, %r13;
	shr.s32 	%r86, %r80, 31;
	xor.b32  	%r87, %r86, %r80;
	xor.b32  	%r88, %r86, %r81;
	cvt.u64.u32 	%rd24, %r87;
	shl.b64 	%rd25, %rd24, 32;
	cvt.u64.u32 	%rd26, %r88;
	or.b64  	%rd27, %rd25, %rd26;
	cvt.rn.f64.s64 	%fd1, %rd27;
	mul.f64 	%fd2, %fd1, 0d3BF921FB54442D19;
	cvt.rn.f32.f64 	%f31, %fd2;
	neg.f32 	%f32, %f31;
	setp.lt.s32 	%p14, %r85, 0;
	selp.f32 	%f75, %f32, %f31, %p14;
	bra.uni 	$L__BB4_15;
$L__BB4_14:
	mov.f32 	%f33, 0f00000000;
	mul.rn.f32 	%f75, %f5, %f33;
	mov.b32 	%r128, 0;
$L__BB4_15:
	mul.rn.f32 	%f34, %f75, %f75;
	and.b32  	%r90, %r128, 1;
	setp.eq.b32 	%p15, %r90, 1;
	selp.f32 	%f35, 0f3F800000, %f75, %p15;
	fma.rn.f32 	%f36, %f34, %f35, 0f00000000;
	fma.rn.f32 	%f37, %f34, 0f37CBAC00, 0fBAB607ED;
	selp.f32 	%f38, %f37, 0fB94D4153, %p15;
	selp.f32 	%f39, 0f3D2AAABB, 0f3C0885E4, %p15;
	fma.rn.f32 	%f40, %f38, %f34, %f39;
	selp.f32 	%f41, 0fBEFFFFFF, 0fBE2AAAA8, %p15;
	fma.rn.f32 	%f42, %f40, %f34, %f41;
	fma.rn.f32 	%f43, %f42, %f36, %f35;
	and.b32  	%r91, %r128, 2;
	setp.eq.s32 	%p16, %r91, 0;
	mov.f32 	%f44, 0f00000000;
	sub.f32 	%f45, %f44, %f43;
	selp.f32 	%f11, %f43, %f45, %p16;
	mul.f32 	%f12, %f4, 0f401A827A;
	mul.f32 	%f46, %f12, 0f3F22F983;
	cvt.rni.s32.f32 	%r132, %f46;
	cvt.rn.f32.s32 	%f47, %r132;
	fma.rn.f32 	%f48, %f47, 0fBFC90FDA, %f12;
	fma.rn.f32 	%f49, %f47, 0fB3A22168, %f48;
	fma.rn.f32 	%f76, %f47, 0fA7C234C5, %f49;
	abs.f32 	%f14, %f12;
	setp.ltu.f32 	%p17, %f14, 0f47CE4780;
	@%p17 bra 	$L__BB4_23;
	setp.eq.f32 	%p18, %f14, 0f7F800000;
	@%p18 bra 	$L__BB4_22;
	mov.b32 	%r27, %f12;
	shl.b32 	%r93, %r27, 8;
	or.b32  	%r28, %r93, -2147483648;
	mov.b64 	%rd50, 0;
	mov.b32 	%r129, 0;
$L__BB4_18:
	.pragma "nounroll";
	mul.wide.u32 	%rd29, %r129, 4;
	add.s64 	%rd31, %rd30, %rd29;
	ld.global.nc.u32 	%r94, [%rd31];
	mad.wide.u32 	%rd32, %r94, %r28, %rd50;
	shr.u64 	%rd50, %rd32, 32;
	add.s64 	%rd33, %rd1, %rd29;
	st.local.u32 	[%rd33], %rd32;
	add.s32 	%r129, %r129, 1;
	setp.ne.s32 	%p19, %r129, 6;
	@%p19 bra 	$L__BB4_18;
	shr.u32 	%r95, %r27, 23;
	st.local.u32 	[%rd1+24], %rd50;
	and.b32  	%r31, %r95, 31;
	and.b32  	%r96, %r95, 224;
	add.s32 	%r97, %r96, -128;
	shr.u32 	%r98, %r97, 5;
	mul.wide.u32 	%rd34, %r98, 4;
	sub.s64 	%rd14, %rd1, %rd34;
	ld.local.u32 	%r130, [%rd14+24];
	ld.local.u32 	%r131, [%rd14+20];
	setp.eq.s32 	%p20, %r31, 0;
	@%p20 bra 	$L__BB4_21;
	shf.l.wrap.b32 	%r130, %r131, %r130, %r31;
	ld.local.u32 	%r99, [%rd14+16];
	shf.l.wrap.b32 	%r131, %r99, %r131, %r31;
$L__BB4_21:
	shr.u32 	%r100, %r130, 30;
	shf.l.wrap.b32 	%r101, %r131, %r130, 2;
	shl.b32 	%r102, %r131, 2;
	shr.u32 	%r103, %r101, 31;
	add.s32 	%r104, %r103, %r100;
	neg.s32 	%r105, %r104;
	setp.lt.s32 	%p21, %r27, 0;
	selp.b32 	%r132, %r105, %r104, %p21;
	xor.b32  	%r106, %r101, %r27;
	shr.s32 	%r107, %r101, 31;
	xor.b32  	%r108, %r107, %r101;
	xor.b32  	%r109, %r107, %r102;
	cvt.u64.u32 	%rd35, %r108;
	shl.b64 	%rd36, %rd35, 32;
	cvt.u64.u32 	%rd37, %r109;
	or.b64  	%rd38, %rd36, %rd37;
	cvt.rn.f64.s64 	%fd3, %rd38;
	mul.f64 	%fd4, %fd3, 0d3BF921FB54442D19;
	cvt.rn.f32.f64 	%f50, %fd4;
	neg.f32 	%f51, %f50;
	setp.lt.s32 	%p22, %r106, 0;
	selp.f32 	%f76, %f51, %f50, %p22;
	bra.uni 	$L__BB4_23;
$L__BB4_22:
	mov.f32 	%f52, 0f00000000;
	mul.rn.f32 	%f76, %f12, %f52;
	mov.b32 	%r132, 0;
$L__BB4_23:
	add.s32 	%r111, %r132, 1;
	mul.rn.f32 	%f53, %f76, %f76;
	and.b32  	%r112, %r132, 1;
	setp.eq.b32 	%p23, %r112, 1;
	selp.f32 	%f54, %f76, 0f3F800000, %p23;
	fma.rn.f32 	%f55, %f53, %f54, 0f00000000;
	fma.rn.f32 	%f56, %f53, 0f37CBAC00, 0fBAB607ED;
	selp.f32 	%f57, 0fB94D4153, %f56, %p23;
	selp.f32 	%f58, 0f3C0885E4, 0f3D2AAABB, %p23;
	fma.rn.f32 	%f59, %f57, %f53, %f58;
	selp.f32 	%f60, 0fBE2AAAA8, 0fBEFFFFFF, %p23;
	fma.rn.f32 	%f61, %f59, %f53, %f60;
	fma.rn.f32 	%f62, %f61, %f55, %f54;
	and.b32  	%r113, %r111, 2;
	setp.eq.s32 	%p24, %r113, 0;
	mov.f32 	%f63, 0f00000000;
	sub.f32 	%f64, %f63, %f62;
	selp.f32 	%f65, %f62, %f64, %p24;
	add.s32 	%r114, %r11, %r7;
	mul.wide.s32 	%rd39, %r114, 4;
	add.s64 	%rd40, %rd3, %rd39;
	ld.global.f32 	%f66, [%rd40];
	add.s32 	%r115, %r124, %r8;
	mul.wide.s32 	%rd41, %r115, 4;
	add.s64 	%rd42, %rd4, %rd41;
	ld.global.f32 	%f67, [%rd42];
	mul.f32 	%f68, %f66, %f67;
	fma.rn.f32 	%f69, %f22, %f11, 0f3F800000;
	fma.rn.f32 	%f70, %f23, %f65, %f69;
	fma.rn.f32 	%f77, %f68, %f70, %f77;
$L__BB4_24:
	add.s32 	%r124, %r124, 1;
	setp.ne.s32 	%p25, %r124, %r47;
	@%p25 bra 	$L__BB4_6;
	add.s32 	%r123, %r123, 1;
	setp.ne.s32 	%p26, %r123, %r47;
	@%p26 bra 	$L__BB4_5;
	add.s32 	%r122, %r122, 1;
	setp.ne.s32 	%p27, %r122, %r43;
	@%p27 bra 	$L__BB4_4;
	mul.f32 	%f78, %f77, 0f3F4A3D71;
$L__BB4_28:
	ld.param.u64 	%rd46, [_Z28ethiopian_convolution_kernelPKfS0_Pfiiiiiiff_param_2];
	mad.lo.s32 	%r116, %r49, %r1, %r56;
	mad.lo.s32 	%r117, %r116, %r61, %r116;
	add.s32 	%r118, %r117, %r60;
	sub.s32 	%r119, %r46, %r47;
	mad.lo.s32 	%r120, %r118, %r119, %r118;
	add.s32 	%r121, %r120, %r60;
	cvta.to.global.u64 	%rd43, %rd46;
	mul.wide.s32 	%rd44, %r121, 4;
	add.s64 	%rd45, %rd43, %rd44;
	st.global.f32 	[%rd45], %f78;
$L__BB4_29:
	ret;

}
	// .globl	_Z20ethiopian_rnn_kernelPKfS0_S0_S0_PfS1_iiiff
.visible .entry _Z20ethiopian_rnn_kernelPKfS0_S0_S0_PfS1_iiiff(
	.param .u64 .ptr .align 1 _Z20ethiopian_rnn_kernelPKfS0_S0_S0_PfS1_iiiff_param_0,
	.param .u64 .ptr .align 1 _Z20ethiopian_rnn_kernelPKfS0_S0_S0_PfS1_iiiff_param_1,
	.param .u64 .ptr .align 1 _Z20ethiopian_rnn_kernelPKfS0_S0_S0_PfS1_iiiff_param_2,
	.param .u64 .ptr .align 1 _Z20ethiopian_rnn_kernelPKfS0_S0_S0_PfS1_iiiff_param_3,
	.param .u64 .ptr .align 1 _Z20ethiopian_rnn_kernelPKfS0_S0_S0_PfS1_iiiff_param_4,
	.param .u64 .ptr .align 1 _Z20ethiopian_rnn_kernelPKfS0_S0_S0_PfS1_iiiff_param_5,
	.param .u32 _Z20ethiopian_rnn_kernelPKfS0_S0_S0_PfS1_iiiff_param_6,
	.param .u32 _Z20ethiopian_rnn_kernelPKfS0_S0_S0_PfS1_iiiff_param_7,
	.param .u32 _Z20ethiopian_rnn_kernelPKfS0_S0_S0_PfS1_iiiff_param_8,
	.param .f32 _Z20ethiopian_rnn_kernelPKfS0_S0_S0_PfS1_iiiff_param_9,
	.param .f32 _Z20ethiopian_rnn_kernelPKfS0_S0_S0_PfS1_iiiff_param_10
)
{
	.local .align 4 .b8 	__local_depot5[28];
	.reg .b64 	%SP;
	.reg .b64 	%SPL;
	.reg .pred 	%p<32>;
	.reg .b32 	%r<139>;
	.reg .b32 	%f<128>;
	.reg .b64 	%rd<78>;
	.reg .b64 	%fd<7>;

	mov.u64 	%SPL, __local_depot5;
	ld.param.u64 	%rd23, [_Z20ethiopian_rnn_kernelPKfS0_S0_S0_PfS1_iiiff_param_0];
	ld.param.u64 	%rd24, [_Z20ethiopian_rnn_kernelPKfS0_S0_S0_PfS1_iiiff_param_1];
	ld.param.u64 	%rd25, [_Z20ethiopian_rnn_kernelPKfS0_S0_S0_PfS1_iiiff_param_2];
	ld.param.u64 	%rd26, [_Z20ethiopian_rnn_kernelPKfS0_S0_S0_PfS1_iiiff_param_3];
	ld.param.u64 	%rd28, [_Z20ethiopian_rnn_kernelPKfS0_S0_S0_PfS1_iiiff_param_5];
	ld.param.u32 	%r54, [_Z20ethiopian_rnn_kernelPKfS0_S0_S0_PfS1_iiiff_param_6];
	ld.param.u32 	%r52, [_Z20ethiopian_rnn_kernelPKfS0_S0_S0_PfS1_iiiff_param_7];
	ld.param.u32 	%r53, [_Z20ethiopian_rnn_kernelPKfS0_S0_S0_PfS1_iiiff_param_8];
	ld.param.f32 	%f26, [_Z20ethiopian_rnn_kernelPKfS0_S0_S0_PfS1_iiiff_param_9];
	ld.param.f32 	%f27, [_Z20ethiopian_rnn_kernelPKfS0_S0_S0_PfS1_iiiff_param_10];
	add.u64 	%rd1, %SPL, 0;
	mov.u32 	%r55, %ctaid.y;
	mov.u32 	%r56, %ntid.y;
	mov.u32 	%r57, %tid.y;
	mad.lo.s32 	%r1, %r55, %r56, %r57;
	mov.u32 	%r58, %ctaid.x;
	mov.u32 	%r59, %ntid.x;
	mov.u32 	%r60, %tid.x;
	mad.lo.s32 	%r2, %r58, %r59, %r60;
	setp.ge.s32 	%p1, %r1, %r54;
	setp.ge.s32 	%p2, %r2, %r53;
	or.pred  	%p3, %p1, %p2;
	@%p3 bra 	$L__BB5_32;
	setp.lt.s32 	%p4, %r52, 1;
	mov.f32 	%f122, 0f00000000;
	@%p4 bra 	$L__BB5_6;
	mul.lo.s32 	%r3, %r52, %r2;
	mul.lo.s32 	%r4, %r52, %r1;
	cvta.to.global.u64 	%rd2, %rd23;
	cvta.to.global.u64 	%rd3, %rd25;
	mov.f32 	%f122, 0f00000000;
	mov.b32 	%r125, 0;
	mov.u64 	%rd32, __cudart_i2opi_f;
$L__BB5_3:
	cvt.rn.f32.u32 	%f30, %r125;
	mul.f32 	%f3, %f30, 0f3FCF1BBD;
	mul.f32 	%f31, %f3, 0f3F22F983;
	cvt.rni.s32.f32 	%r129, %f31;
	cvt.rn.f32.s32 	%f32, %r129;
	fma.rn.f32 	%f33, %f32, 0fBFC90FDA, %f3;
	fma.rn.f32 	%f34, %f32, 0fB3A22168, %f33;
	fma.rn.f32 	%f123, %f32, 0fA7C234C5, %f34;
	abs.f32 	%f5, %f3;
	setp.ltu.f32 	%p5, %f5, 0f47CE4780;
	@%p5 bra 	$L__BB5_16;
	setp.neu.f32 	%p6, %f5, 0f7F800000;
	@%p6 bra 	$L__BB5_11;
	mov.f32 	%f37, 0f00000000;
	mul.rn.f32 	%f123, %f3, %f37;
	mov.b32 	%r129, 0;
	bra.uni 	$L__BB5_16;
$L__BB5_6:
	setp.lt.s32 	%p13, %r53, 1;
	mov.f32 	%f126, 0f00000000;
	@%p13 bra 	$L__BB5_23;
	mul.lo.s32 	%r5, %r53, %r2;
	mul.lo.s32 	%r6, %r53, %r1;
	cvta.to.global.u64 	%rd4, %rd24;
	cvta.to.global.u64 	%rd5, %rd26;
	mov.f32 	%f126, 0f00000000;
	mov.b32 	%r130, 0;
	mov.u64 	%rd45, __cudart_i2opi_f;
$L__BB5_8:
	cvt.rn.f32.u32 	%f57, %r130;
	mul.f32 	%f11, %f57, 0f401A827A;
	mul.f32 	%f58, %f11, 0f3F22F983;
	cvt.rni.s32.f32 	%r134, %f58;
	cvt.rn.f32.s32 	%f59, %r134;
	fma.rn.f32 	%f60, %f59, 0fBFC90FDA, %f11;
	fma.rn.f32 	%f61, %f59, 0fB3A22168, %f60;
	fma.rn.f32 	%f125, %f59, 0fA7C234C5, %f61;
	abs.f32 	%f13, %f11;
	setp.ltu.f32 	%p14, %f13, 0f47CE4780;
	@%p14 bra 	$L__BB5_22;
	setp.neu.f32 	%p15, %f13, 0f7F800000;
	@%p15 bra 	$L__BB5_17;
	mov.f32 	%f64, 0f00000000;
	mul.rn.f32 	%f125, %f11, %f64;
	mov.b32 	%r134, 0;
	bra.uni 	$L__BB5_22;
$L__BB5_11:
	mov.b32 	%r9, %f3;
	mov.b64 	%rd71, 0;
	mov.b32 	%r126, 0;
$L__BB5_12:
	.pragma "nounroll";
	mul.wide.u32 	%rd31, %r126, 4;
	add.s64 	%rd33, %rd32, %rd31;
	ld.global.nc.u32 	%r63, [%rd33];
	shl.b32 	%r64, %r9, 8;
	or.b32  	%r65, %r64, -2147483648;
	mad.wide.u32 	%rd34, %r63, %r65, %rd71;
	shr.u64 	%rd71, %rd34, 32;
	add.s64 	%rd35, %rd1, %rd31;
	st.local.u32 	[%rd35], %rd34;
	add.s32 	%r126, %r126, 1;
	setp.ne.s32 	%p7, %r126, 6;
	@%p7 bra 	$L__BB5_12;
	shr.u32 	%r66, %r9, 23;
	st.local.u32 	[%rd1+24], %rd71;
	and.b32  	%r12, %r66, 31;
	add.s32 	%r67, %r66, -128;
	shr.u32 	%r68, %r67, 5;
	mul.wide.u32 	%rd36, %r68, 4;
	sub.s64 	%rd8, %rd1, %rd36;
	ld.local.u32 	%r127, [%rd8+24];
	ld.local.u32 	%r128, [%rd8+20];
	setp.eq.s32 	%p8, %r12, 0;
	@%p8 bra 	$L__BB5_15;
	shf.l.wrap.b32 	%r127, %r128, %r127, %r12;
	ld.local.u32 	%r69, [%rd8+16];
	shf.l.wrap.b32 	%r128, %r69, %r128, %r12;
$L__BB5_15:
	shr.u32 	%r70, %r127, 30;
	shf.l.wrap.b32 	%r71, %r128, %r127, 2;
	shl.b32 	%r72, %r128, 2;
	shr.u32 	%r73, %r71, 31;
	add.s32 	%r129, %r73, %r70;
	shr.s32 	%r74, %r71, 31;
	xor.b32  	%r75, %r74, %r71;
	xor.b32  	%r76, %r74, %r72;
	cvt.u64.u32 	%rd37, %r75;
	shl.b64 	%rd38, %rd37, 32;
	cvt.u64.u32 	%rd39, %r76;
	or.b64  	%rd40, %rd38, %rd39;
	cvt.rn.f64.s64 	%fd1, %rd40;
	mul.f64 	%fd2, %fd1, 0d3BF921FB54442D19;
	cvt.rn.f32.f64 	%f35, %fd2;
	neg.f32 	%f36, %f35;
	setp.lt.s32 	%p9, %r71, 0;
	selp.f32 	%f123, %f36, %f35, %p9;
$L__BB5_16:
	mul.rn.f32 	%f38, %f123, %f123;
	and.b32  	%r78, %r129, 1;
	setp.eq.b32 	%p10, %r78, 1;
	selp.f32 	%f39, 0f3F800000, %f123, %p10;
	fma.rn.f32 	%f40, %f38, %f39, 0f00000000;
	fma.rn.f32 	%f41, %f38, 0f37CBAC00, 0fBAB607ED;
	selp.f32 	%f42, %f41, 0fB94D4153, %p10;
	selp.f32 	%f43, 0f3D2AAABB, 0f3C0885E4, %p10;
	fma.rn.f32 	%f44, %f42, %f38, %f43;
	selp.f32 	%f45, 0fBEFFFFFF, 0fBE2AAAA8, %p10;
	fma.rn.f32 	%f46, %f44, %f38, %f45;
	fma.rn.f32 	%f47, %f46, %f40, %f39;
	and.b32  	%r79, %r129, 2;
	setp.eq.s32 	%p11, %r79, 0;
	mov.f32 	%f48, 0f00000000;
	sub.f32 	%f49, %f48, %f47;
	selp.f32 	%f50, %f47, %f49, %p11;
	add.s32 	%r80, %r125, %r4;
	mul.wide.u32 	%rd41, %r80, 4;
	add.s64 	%rd42, %rd2, %rd41;
	ld.global.f32 	%f51, [%rd42];
	add.s32 	%r81, %r125, %r3;
	mul.wide.s32 	%rd43, %r81, 4;
	add.s64 	%rd44, %rd3, %rd43;
	ld.global.f32 	%f52, [%rd44];
	mul.f32 	%f53, %f51, %f52;
	fma.rn.f32 	%f54, %f26, %f50, 0f3F800000;
	fma.rn.f32 	%f122, %f53, %f54, %f122;
	add.s32 	%r125, %r125, 1;
	setp.eq.s32 	%p12, %r125, %r52;
	@%p12 bra 	$L__BB5_6;
	bra.uni 	$L__BB5_3;
$L__BB5_17:
	mov.b32 	%r24, %f11;
	shl.b32 	%r84, %r24, 8;
	or.b32  	%r25, %r84, -2147483648;
	mov.b64 	%rd74, 0;
	mov.b32 	%r131, 0;
	mov.u64 	%rd72, %rd45;
	mov.u64 	%rd73, %rd1;
$L__BB5_18:
	.pragma "nounroll";
	ld.global.nc.u32 	%r85, [%rd72];
	mad.wide.u32 	%rd47, %r85, %r25, %rd74;
	shr.u64 	%rd74, %rd47, 32;
	st.local.u32 	[%rd73], %rd47;
	add.s32 	%r131, %r131, 1;
	add.s64 	%rd73, %rd73, 4;
	add.s64 	%rd72, %rd72, 4;
	setp.ne.s32 	%p16, %r131, 6;
	@%p16 bra 	$L__BB5_18;
	shr.u32 	%r86, %r24, 23;
	st.local.u32 	[%rd1+24], %rd74;
	and.b32  	%r28, %r86, 31;
	add.s32 	%r87, %r86, -128;
	shr.u32 	%r88, %r87, 5;
	mul.wide.u32 	%rd48, %r88, 4;
	sub.s64 	%rd15, %rd1, %rd48;
	ld.local.u32 	%r132, [%rd15+24];
	ld.local.u32 	%r133, [%rd15+20];
	setp.eq.s32 	%p17, %r28, 0;
	@%p17 bra 	$L__BB5_21;
	shf.l.wrap.b32 	%r132, %r133, %r132, %r28;
	ld.local.u32 	%r89, [%rd15+16];
	shf.l.wrap.b32 	%r133, %r89, %r133, %r28;
$L__BB5_21:
	shr.u32 	%r90, %r132, 30;
	shf.l.wrap.b32 	%r91, %r133, %r132, 2;
	shl.b32 	%r92, %r133, 2;
	shr.u32 	%r93, %r91, 31;
	add.s32 	%r134, %r93, %r90;
	shr.s32 	%r94, %r91, 31;
	xor.b32  	%r95, %r94, %r91;
	xor.b32  	%r96, %r94, %r92;
	cvt.u64.u32 	%rd49, %r95;
	shl.b64 	%rd50, %rd49, 32;
	cvt.u64.u32 	%rd51, %r96;
	or.b64  	%rd52, %rd50, %rd51;
	cvt.rn.f64.s64 	%fd3, %rd52;
	mul.f64 	%fd4, %fd3, 0d3BF921FB54442D19;
	cvt.rn.f32.f64 	%f62, %fd4;
	neg.f32 	%f63, %f62;
	setp.lt.s32 	%p18, %r91, 0;
	selp.f32 	%f125, %f63, %f62, %p18;
$L__BB5_22:
	add.s32 	%r98, %r134, 1;
	mul.rn.f32 	%f65, %f125, %f125;
	and.b32  	%r99, %r134, 1;
	setp.eq.b32 	%p19, %r99, 1;
	selp.f32 	%f66, %f125, 0f3F800000, %p19;
	fma.rn.f32 	%f67, %f65, %f66, 0f00000000;
	fma.rn.f32 	%f68, %f65, 0f37CBAC00, 0fBAB607ED;
	selp.f32 	%f69, 0fB94D4153, %f68, %p19;
	selp.f32 	%f70, 0f3C0885E4, 0f3D2AAABB, %p19;
	fma.rn.f32 	%f71, %f69, %f65, %f70;
	selp.f32 	%f72, 0fBE2AAAA8, 0fBEFFFFFF, %p19;
	fma.rn.f32 	%f73, %f71, %f65, %f72;
	fma.rn.f32 	%f74, %f73, %f67, %f66;
	and.b32  	%r100, %r98, 2;
	setp.eq.s32 	%p20, %r100, 0;
	mov.f32 	%f75, 0f00000000;
	sub.f32 	%f76, %f75, %f74;
	selp.f32 	%f77, %f74, %f76, %p20;
	add.s32 	%r101, %r130, %r6;
	mul.wide.u32 	%rd53, %r101, 4;
	add.s64 	%rd54, %rd4, %rd53;
	ld.global.f32 	%f78, [%rd54];
	add.s32 	%r102, %r130, %r5;
	mul.wide.s32 	%rd55, %r102, 4;
	add.s64 	%rd56, %rd5, %rd55;
	ld.global.f32 	%f79, [%rd56];
	mul.f32 	%f80, %f78, %f79;
	fma.rn.f32 	%f81, %f27, %f77, 0f3F800000;
	fma.rn.f32 	%f126, %f80, %f81, %f126;
	add.s32 	%r130, %r130, 1;
	setp.ne.s32 	%p21, %r130, %r53;
	@%p21 bra 	$L__BB5_8;
$L__BB5_23:
	add.f32 	%f82, %f122, %f126;
	mul.f32 	%f83, %f82, 0f3FCF1BBD;
	mul.f32 	%f19, %f26, %f83;
	mul.f32 	%f20, %f82, 0f401A827A;
	mul.f32 	%f84, %f20, 0f3F22F983;
	cvt.rni.s32.f32 	%r138, %f84;
	cvt.rn.f32.s32 	%f85, %r138;
	fma.rn.f32 	%f86, %f85, 0fBFC90FDA, %f20;
	fma.rn.f32 	%f87, %f85, 0fB3A22168, %f86;
	fma.rn.f32 	%f127, %f85, 0fA7C234C5, %f87;
	abs.f32 	%f22, %f20;
	setp.ltu.f32 	%p22, %f22, 0f47CE4780;
	@%p22 bra 	$L__BB5_31;
	setp.neu.f32 	%p23, %f22, 0f7F800000;
	@%p23 bra 	$L__BB5_26;
	mov.f32 	%f90, 0f00000000;
	mul.rn.f32 	%f127, %f20, %f90;
	mov.b32 	%r138, 0;
	bra.uni 	$L__BB5_31;
$L__BB5_26:
	mov.b32 	%r39, %f20;
	shl.b32 	%r104, %r39, 8;
	or.b32  	%r40, %r104, -2147483648;
	mov.b64 	%rd77, 0;
	mov.b32 	%r135, 0;
	mov.u64 	%rd75, __cudart_i2opi_f;
	mov.u64 	%rd76, %rd1;
$L__BB5_27:
	.pragma "nounroll";
	ld.global.nc.u32 	%r105, [%rd75];
	mad.wide.u32 	%rd59, %r105, %r40, %rd77;
	shr.u64 	%rd77, %rd59, 32;
	st.local.u32 	[%rd76], %rd59;
	add.s32 	%r135, %r135, 1;
	add.s64 	%rd76, %rd76, 4;
	add.s64 	%rd75, %rd75, 4;
	setp.ne.s32 	%p24, %r135, 6;
	@%p24 bra 	$L__BB5_27;
	shr.u32 	%r106, %r39, 23;
	st.local.u32 	[%rd1+24], %rd77;
	and.b32  	%r43, %r106, 31;
	and.b32  	%r107, %r106, 224;
	add.s32 	%r108, %r107, -128;
	shr.u32 	%r109, %r108, 5;
	mul.wide.u32 	%rd60, %r109, 4;
	sub.s64 	%rd22, %rd1, %rd60;
	ld.local.u32 	%r136, [%rd22+24];
	ld.local.u32 	%r137, [%rd22+20];
	setp.eq.s32 	%p25, %r43, 0;
	@%p25 bra 	$L__BB5_30;
	shf.l.wrap.b32 	%r136, %r137, %r136, %r43;
	ld.local.u32 	%r110, [%rd22+16];
	shf.l.wrap.b32 	%r137, %r110, %r137, %r43;
$L__BB5_30:
	shr.u32 	%r111, %r136, 30;
	shf.l.wrap.b32 	%r112, %r137, %r136, 2;
	shl.b32 	%r113, %r137, 2;
	shr.u32 	%r114, %r112, 31;
	add.s32 	%r115, %r114, %r111;
	neg.s32 	%r116, %r115;
	setp.lt.s32 	%p26, %r39, 0;
	selp.b32 	%r138, %r116, %r115, %p26;
	xor.b32  	%r117, %r112, %r39;
	shr.s32 	%r118, %r112, 31;
	xor.b32  	%r119, %r118, %r112;
	xor.b32  	%r120, %r118, %r113;
	cvt.u64.u32 	%rd61, %r119;
	shl.b64 	%rd62, %rd61, 32;
	cvt.u64.u32 	%rd63, %r120;
	or.b64  	%rd64, %rd62, %rd63;
	cvt.rn.f64.s64 	%fd5, %rd64;
	mul.f64 	%fd6, %fd5, 0d3BF921FB54442D19;
	cvt.rn.f32.f64 	%f88, %fd6;
	neg.f32 	%f89, %f88;
	setp.lt.s32 	%p27, %r117, 0;
	selp.f32 	%f127, %f89, %f88, %p27;
$L__BB5_31:
	ld.param.u64 	%rd70, [_Z20ethiopian_rnn_kernelPKfS0_S0_S0_PfS1_iiiff_param_4];
	abs.f32 	%f91, %f19;
	mul.f32 	%f92, %f19, %f19;
	mul.rn.f32 	%f93, %f127, %f127;
	and.b32  	%r122, %r138, 1;
	setp.eq.b32 	%p28, %r122, 1;
	selp.f32 	%f94, 0f3F800000, %f127, %p28;
	fma.rn.f32 	%f95, %f93, %f94, 0f00000000;
	fma.rn.f32 	%f96, %f93, 0f37CBAC00, 0fBAB607ED;
	selp.f32 	%f97, %f96, 0fB94D4153, %p28;
	selp.f32 	%f98, 0f3D2AAABB, 0f3C0885E4, %p28;
	fma.rn.f32 	%f99, %f97, %f93, %f98;
	selp.f32 	%f100, 0fBEFFFFFF, 0fBE2AAAA8, %p28;
	fma.rn.f32 	%f101, %f99, %f93, %f100;
	fma.rn.f32 	%f102, %f101, %f95, %f94;
	and.b32  	%r123, %r138, 2;
	setp.eq.s32 	%p29, %r123, 0;
	mov.f32 	%f103, 0f00000000;
	sub.f32 	%f104, %f103, %f102;
	selp.f32 	%f105, %f102, %f104, %p29;
	fma.rn.f32 	%f106, %f105, 0f3F972474, 0f3F800000;
	setp.ge.f32 	%p30, %f91, 0f3F19999A;
	fma.rn.f32 	%f107, %f92, 0f3C80F082, 0fBD563CAE;
	fma.rn.f32 	%f108, %f107, %f92, 0f3E085941;
	fma.rn.f32 	%f109, %f108, %f92, 0fBEAAA9ED;
	fma.rn.f32 	%f110, %f109, %f92, 0f00000000;
	fma.rn.f32 	%f111, %f110, %f19, %f19;
	setp.ge.f32 	%p31, %f91, 0f41102CB4;
	mul.f32 	%f112, %f91, 0f4038AA3B;
	ex2.approx.ftz.f32 	%f113, %f112;
	add.f32 	%f114, %f113, 0f3F800000;
	rcp.approx.ftz.f32 	%f115, %f114;
	fma.rn.f32 	%f116, %f115, 0fC0000000, 0f3F800000;
	selp.f32 	%f117, 0f3F800000, %f116, %p31;
	copysign.f32 	%f118, %f19, %f117;
	selp.f32 	%f119, %f118, %f111, %p30;
	mul.f32 	%f120, %f119, %f106;
	mad.lo.s32 	%r124, %r53, %r1, %r2;
	cvta.to.global.u64 	%rd65, %rd28;
	mul.wide.s32 	%rd66, %r124, 4;
	add.s64 	%rd67, %rd65, %rd66;
	st.global.f32 	[%rd67], %f120;
	cvta.to.global.u64 	%rd68, %rd70;
	add.s64 	%rd69, %rd68, %rd66;
	st.global.f32 	[%rd69], %f120;
$L__BB5_32:
	ret;

}


// ===== COMPILED SASS (sm_100) =====

	.target	sm_100

	.elftype	@"ET_EXEC"


//--------------------- .note.nv.tkinfo           --------------------------
	.section	.note.nv.tkinfo,"",@"SHT_NOTE"
	.sectionflags	@"SHF_NOTE_NV_TKINFO"
	.tkinfo
        /*0018*/ 	.word	0x00000002
        /*0030*/ 	.string	""
        /*0030*/ 	.string	"ptxas"
        /*0030*/ 	.string	"Cuda compilation tools, release 13.0, V13.0.88"
        /*0030*/ 	.string	"Build cuda_13.0.r13.0/compiler.36424714_0"
        /*0030*/ 	.string	"-arch sm_100 -m 64 "



//--------------------- .note.nv.cuinfo           --------------------------
	.section	.note.nv.cuinfo,"",@"SHT_NOTE"
	.sectionflags	@"SHF_NOTE_NV_CUINFO"
        /*0018*/ 	.short	0x0002
        /*001a*/ 	.short	0x0064
        /*001c*/ 	.short	0x0082
	.zero		2


//--------------------- .nv.info                  --------------------------
	.section	.nv.info,"",@"SHT_CUDA_INFO"
	.align	4


	//----- nvinfo : EIATTR_REGCOUNT
	.align		4
        /*0000*/ 	.byte	0x04, 0x2f
        /*0002*/ 	.short	(.L_2 - .L_1)
	.align		4
.L_1:
        /*0004*/ 	.word	index@(_Z32ethiopian_matrix_multiply_kernelPKfS0_Pfiiif)
        /*0008*/ 	.word	0x0000001e


	//----- nvinfo : EIATTR_FRAME_SIZE
	.align		4
.L_2:
        /*000c*/ 	.byte	0x04, 0x11
        /*000e*/ 	.short	(.L_4 - .L_3)
	.align		4
.L_3:
        /*0010*/ 	.word	index@(_Z32ethiopian_matrix_multiply_kernelPKfS0_Pfiiif)
        /*0014*/ 	.word	0x00000000


	//----- nvinfo : EIATTR_REGCOUNT
	.align		4
.L_4:
        /*0018*/ 	.byte	0x04, 0x2f
        /*001a*/ 	.short	(.L_6 - .L_5)
	.align		4
.L_5:
        /*001c*/ 	.word	index@(_Z34ethiopian_vector_operations_kernelPKfPfiff)
        /*0020*/ 	.word	0x0000001e


	//----- nvinfo : EIATTR_FRAME_SIZE
	.align		4
.L_6:
        /*0024*/ 	.byte	0x04, 0x11
        /*0026*/ 	.short	(.L_8 - .L_7)
	.align		4
.L_7:
        /*0028*/ 	.word	index@($__internal_1_$__cuda_sm3x_div_rn_noftz_f32_slowpath)
        /*002c*/ 	.word	0x00000000


	//----- nvinfo : EIATTR_FRAME_SIZE
	.align		4
.L_8:
        /*0030*/ 	.byte	0x04, 0x11
        /*0032*/ 	.short	(.L_10 - .L_9)
	.align		4
.L_9:
        /*0034*/ 	.word	index@(_Z34ethiopian_vector_operations_kernelPKfPfiff)
        /*0038*/ 	.word	0x00000000


	//----- nvinfo : EIATTR_REGCOUNT
	.align		4
.L_10:
        /*003c*/ 	.byte	0x04, 0x2f
        /*003e*/ 	.short	(.L_12 - .L_11)
	.align		4
.L_11:
        /*0040*/ 	.word	index@(_Z27ethiopian_tensor_4x4_kernelPKfS0_Pfff)
        /*0044*/ 	.word	0x00000020


	//----- nvinfo : EIATTR_FRAME_SIZE
	.align		4
.L_12:
        /*0048*/ 	.byte	0x04, 0x11
        /*004a*/ 	.short	(.L_14 - .L_13)
	.align		4
.L_13:
        /*004c*/ 	.word	index@(_Z27ethiopian_tensor_4x4_kernelPKfS0_Pfff)
        /*0050*/ 	.word	0x00000000


	//----- nvinfo : EIATTR_REGCOUNT
	.align		4
.L_14:
        /*0054*/ 	.byte	0x04, 0x2f
        /*0056*/ 	.short	(.L_16 - .L_15)
	.align		4
.L_15:
        /*0058*/ 	.word	index@(_Z33ethiopian_batch_processing_kernelPKfPfiiff)
        /*005c*/ 	.word	0x0000001e


	//----- nvinfo : EIATTR_FRAME_SIZE
	.align		4
.L_16:
        /*0060*/ 	.byte	0x04, 0x11
        /*0062*/ 	.short	(.L_18 - .L_17)
	.align		4
.L_17:
        /*0064*/ 	.word	index@($__internal_0_$__cuda_sm3x_div_rn_noftz_f32_slowpath)
        /*0068*/ 	.word	0x00000000


	//----- nvinfo : EIATTR_FRAME_SIZE
	.align		4
.L_18:
        /*006c*/ 	.byte	0x04, 0x11
        /*006e*/ 	.short	(.L_20 - .L_19)
	.align		4
.L_19:
        /*0070*/ 	.word	index@(_Z33ethiopian_batch_processing_kernelPKfPfiiff)
        /*0074*/ 	.word	0x00000000


	//----- nvinfo : EIATTR_REGCOUNT
	.align		4
.L_20:
        /*0078*/ 	.byte	0x04, 0x2f
        /*007a*/ 	.short	(.L_22 - .L_21)
	.align		4
.L_21:
        /*007c*/ 	.word	index@(_Z28ethiopian_convolution_kernelPKfS0_Pfiiiiiiff)
        /*0080*/ 	.word	0x00000020


	//----- nvinfo : EIATTR_FRAME_SIZE
	.align		4
.L_22:
        /*0084*/ 	.byte	0x04, 0x11
        /*0086*/ 	.short	(.L_24 - .L_23)
	.align		4
.L_23:
        /*0088*/ 	.word	index@(_Z28ethiopian_convolution_kernelPKfS0_Pfiiiiiiff)
        /*008c*/ 	.word	0x00000000


	//----- nvinfo : EIATTR_REGCOUNT
	.align		4
.L_24:
        /*0090*/ 	.byte	0x04, 0x2f
        /*0092*/ 	.short	(.L_26 - .L_25)
	.align		4
.L_25:
        /*0094*/ 	.word	index@(_Z20ethiopian_rnn_kernelPKfS0_S0_S0_PfS1_iiiff)
        /*0098*/ 	.word	0x0000001c


	//----- nvinfo : EIATTR_FRAME_SIZE
	.align		4
.L_26:
        /*009c*/ 	.byte	0x04, 0x11
        /*009e*/ 	.short	(.L_28 - .L_27)
	.align		4
.L_27:
        /*00a0*/ 	.word	index@(_Z20ethiopian_rnn_kernelPKfS0_S0_S0_PfS1_iiiff)
        /*00a4*/ 	.word	0x00000000


	//----- nvinfo : EIATTR_MIN_STACK_SIZE
	.align		4
.L_28:
        /*00a8*/ 	.byte	0x04, 0x12
        /*00aa*/ 	.short	(.L_30 - .L_29)
	.align		4
.L_29:
        /*00ac*/ 	.word	index@(_Z20ethiopian_rnn_kernelPKfS0_S0_S0_PfS1_iiiff)
        /*00b0*/ 	.word	0x00000000


	//----- nvinfo : EIATTR_MIN_STACK_SIZE
	.align		4
.L_30:
        /*00b4*/ 	.byte	0x04, 0x12
        /*00b6*/ 	.short	(.L_32 - .L_31)
	.align		4
.L_31:
        /*00b8*/ 	.word	index@(_Z28ethiopian_convolution_kernelPKfS0_Pfiiiiiiff)
        /*00bc*/ 	.word	0x00000000


	//----- nvinfo : EIATTR_MIN_STACK_SIZE
	.align		4
.L_32:
        /*00c0*/ 	.byte	0x04, 0x12
        /*00c2*/ 	.short	(.L_34 - .L_33)
	.align		4
.L_33:
        /*00c4*/ 	.word	index@(_Z33ethiopian_batch_processing_kernelPKfPfiiff)
        /*00c8*/ 	.word	0x00000000


	//----- nvinfo : EIATTR_MIN_STACK_SIZE
	.align		4
.L_34:
        /*00cc*/ 	.byte	0x04, 0x12
        /*00ce*/ 	.short	(.L_36 - .L_35)
	.align		4
.L_35:
        /*00d0*/ 	.word	index@(_Z27ethiopian_tensor_4x4_kernelPKfS0_Pfff)
        /*00d4*/ 	.word	0x00000000


	//----- nvinfo : EIATTR_MIN_STACK_SIZE
	.align		4
.L_36:
        /*00d8*/ 	.byte	0x04, 0x12
        /*00da*/ 	.short	(.L_38 - .L_37)
	.align		4
.L_37:
        /*00dc*/ 	.word	index@(_Z34ethiopian_vector_operations_kernelPKfPfiff)
        /*00e0*/ 	.word	0x00000000


	//----- nvinfo : EIATTR_MIN_STACK_SIZE
	.align		4
.L_38:
        /*00e4*/ 	.byte	0x04, 0x12
        /*00e6*/ 	.short	(.L_40 - .L_39)
	.align		4
.L_39:
        /*00e8*/ 	.word	index@(_Z32ethiopian_matrix_multiply_kernelPKfS0_Pfiiif)
        /*00ec*/ 	.word	0x00000000
.L_40:


//--------------------- .nv.compat                --------------------------
	.section	.nv.compat,"",@"SHT_CUDA_COMPAT_INFO"
	.align	4
        /*0000*/ 	.byte	0x02, 0x09, 0x00, 0x00, 0x02, 0x02, 0x01, 0x00, 0x02, 0x05, 0x05, 0x00, 0x03, 0x07, 0x01, 0x01
        /*0010*/ 	.byte	0x02, 0x03, 0x00, 0x00, 0x02, 0x06, 0x01, 0x00, 0x04, 0x0b, 0x08, 0x00, 0x01, 0x00, 0x00, 0x00
        /*0020*/ 	.byte	0x00, 0x00, 0x00, 0x00


//--------------------- .nv.info._Z20ethiopian_rnn_kernelPKfS0_S0_S0_PfS1_iiiff --------------------------
	.section	.nv.info._Z20ethiopian_rnn_kernelPKfS0_S0_S0_PfS1_iiiff,"",@"SHT_CUDA_INFO"
	.sectionflags	@""
	.align	4


	//----- nvinfo : EIATTR_CUDA_API_VERSION
	.align		4
        /*0000*/ 	.byte	0x04, 0x37
        /*0002*/ 	.short	(.L_42 - .L_41)
.L_41:
        /*0004*/ 	.word	0x00000082


	//----- nvinfo : EIATTR_KPARAM_INFO
	.align		4
.L_42:
        /*0008*/ 	.byte	0x04, 0x17
        /*000a*/ 	.short	(.L_44 - .L_43)
.L_43:
        /*000c*/ 	.word	0x00000000
        /*0010*/ 	.short	0x000a
        /*0012*/ 	.short	0x0040
        /*0014*/ 	.byte	0x00, 0xf0, 0x11, 0x00


	//----- nvinfo : EIATTR_KPARAM_INFO
	.align		4
.L_44:
        /*0018*/ 	.byte	0x04, 0x17
        /*001a*/ 	.short	(.L_46 - .L_45)
.L_45:
        /*001c*/ 	.word	0x00000000
        /*0020*/ 	.short	0x0009
        /*0022*/ 	.short	0x003c
        /*0024*/ 	.byte	0x00, 0xf0, 0x11, 0x00


	//----- nvinfo : EIATTR_KPARAM_INFO
	.align		4
.L_46:
        /*0028*/ 	.byte	0x04, 0x17
        /*002a*/ 	.short	(.L_48 - .L_47)
.L_47:
        /*002c*/ 	.word	0x00000000
        /*0030*/ 	.short	0x0008
        /*0032*/ 	.short	0x0038
        /*0034*/ 	.byte	0x00, 0xf0, 0x11, 0x00


	//----- nvinfo : EIATTR_KPARAM_INFO
	.align		4
.L_48:
        /*0038*/ 	.byte	0x04, 0x17
        /*003a*/ 	.short	(.L_50 - .L_49)
.L_49:
        /*003c*/ 	.word	0x00000000
        /*0040*/ 	.short	0x0007
        /*0042*/ 	.short	0x0034
        /*0044*/ 	.byte	0x00, 0xf0, 0x11, 0x00


	//----- nvinfo : EIATTR_KPARAM_INFO
	.align		4
.L_50:
        /*0048*/ 	.byte	0x04, 0x17
        /*004a*/ 	.short	(.L_52 - .L_51)
.L_51:
        /*004c*/ 	.word	0x00000000
        /*0050*/ 	.short	0x0006
        /*0052*/ 	.short	0x0030
        /*0054*/ 	.byte	0x00, 0xf0, 0x11, 0x00


	//----- nvinfo : EIATTR_KPARAM_INFO
	.align		4
.L_52:
        /*0058*/ 	.byte	0x04, 0x17
        /*005a*/ 	.short	(.L_54 - .L_53)
.L_53:
        /*005c*/ 	.word	0x00000000
        /*0060*/ 	.short	0x0005
        /*0062*/ 	.short	0x0028
        /*0064*/ 	.byte	0x00, 0xf5, 0x21, 0x00


	//----- nvinfo : EIATTR_KPARAM_INFO
	.align		4
.L_54:
        /*0068*/ 	.byte	0x04, 0x17
        /*006a*/ 	.short	(.L_56 - .L_55)
.L_55:
        /*006c*/ 	.word	0x00000000
        /*0070*/ 	.short	0x0004
        /*0072*/ 	.short	0x0020
        /*0074*/ 	.byte	0x00, 0xf5, 0x21, 0x00


	//----- nvinfo : EIATTR_KPARAM_INFO
	.align		4
.L_56:
        /*0078*/ 	.byte	0x04, 0x17
        /*007a*/ 	.short	(.L_58 - .L_57)
.L_57:
        /*007c*/ 	.word	0x00000000
        /*0080*/ 	.short	0x0003
        /*0082*/ 	.short	0x0018
        /*0084*/ 	.byte	0x00, 0xf5, 0x21, 0x00


	//----- nvinfo : EIATTR_KPARAM_INFO
	.align		4
.L_58:
        /*0088*/ 	.byte	0x04, 0x17
        /*008a*/ 	.short	(.L_60 - .L_59)
.L_59:
        /*008c*/ 	.word	0x00000000
        /*0090*/ 	.short	0x0002
        /*0092*/ 	.short	0x0010
        /*0094*/ 	.byte	0x00, 0xf5, 0x21, 0x00


	//----- nvinfo : EIATTR_KPARAM_INFO
	.align		4
.L_60:
        /*0098*/ 	.byte	0x04, 0x17
        /*009a*/ 	.short	(.L_62 - .L_61)
.L_61:
        /*009c*/ 	.word	0x00000000
        /*00a0*/ 	.short	0x0001
        /*00a2*/ 	.short	0x0008
        /*00a4*/ 	.byte	0x00, 0xf5, 0x21, 0x00


	//----- nvinfo : EIATTR_KPARAM_INFO
	.align		4
.L_62:
        /*00a8*/ 	.byte	0x04, 0x17
        /*00aa*/ 	.short	(.L_64 - .L_63)
.L_63:
        /*00ac*/ 	.word	0x00000000
        /*00b0*/ 	.short	0x0000
        /*00b2*/ 	.short	0x0000
        /*00b4*/ 	.byte	0x00, 0xf5, 0x21, 0x00


	//----- nvinfo : EIATTR_SPARSE_MMA_MASK
	.align		4
.L_64:
        /*00b8*/ 	.byte	0x03, 0x50
        /*00ba*/ 	.short	0x0000


	//----- nvinfo : EIATTR_MAXREG_COUNT
	.align		4
        /*00bc*/ 	.byte	0x03, 0x1b
        /*00be*/ 	.short	0x00ff


	//----- nvinfo : EIATTR_MERCURY_ISA_VERSION
	.align		4
        /*00c0*/ 	.byte	0x03, 0x5f
        /*00c2*/ 	.short	0x0101


	//----- nvinfo : EIATTR_VRC_CTA_INIT_COUNT
	.align		4
        /*00c4*/ 	.byte	0x02, 0x4a
	.zero		1
	.zero		1


	//----- nvinfo : EIATTR_EXIT_INSTR_OFFSETS
	.align		4
        /*00c8*/ 	.byte	0x04, 0x1c
        /*00ca*/ 	.short	(.L_66 - .L_65)


	//   ....[0]....
.L_65:
        /*00cc*/ 	.word	0x000000d0


	//   ....[1]....
        /*00d0*/ 	.word	0x00001b60


	//----- nvinfo : EIATTR_CRS_STACK_SIZE
	.align		4
.L_66:
        /*00d4*/ 	.byte	0x04, 0x1e
        /*00d6*/ 	.short	(.L_68 - .L_67)
.L_67:
        /*00d8*/ 	.word	0x00000000


	//----- nvinfo : EIATTR_CBANK_PARAM_SIZE
	.align		4
.L_68:
        /*00dc*/ 	.byte	0x03, 0x19
        /*00de*/ 	.short	0x0044


	//----- nvinfo : EIATTR_PARAM_CBANK
	.align		4
        /*00e0*/ 	.byte	0x04, 0x0a
        /*00e2*/ 	.short	(.L_70 - .L_69)
	.align		4
.L_69:
        /*00e4*/ 	.word	index@(.nv.constant0._Z20ethiopian_rnn_kernelPKfS0_S0_S0_PfS1_iiiff)
        /*00e8*/ 	.short	0x0380
        /*00ea*/ 	.short	0x0044


	//----- nvinfo : EIATTR_SW_WAR
	.align		4
.L_70:
        /*00ec*/ 	.byte	0x04, 0x36
        /*00ee*/ 	.short	(.L_72 - .L_71)
.L_71:
        /*00f0*/ 	.word	0x00000008
.L_72:


//--------------------- .nv.info._Z28ethiopian_convolution_kernelPKfS0_Pfiiiiiiff --------------------------
	.section	.nv.info._Z28ethiopian_convolution_kernelPKfS0_Pfiiiiiiff,"",@"SHT_CUDA_INFO"
	.sectionflags	@""
	.align	4


	//----- nvinfo : EIATTR_CUDA_API_VERSION
	.align		4
        /*0000*/ 	.byte	0x04, 0x37
        /*0002*/ 	.short	(.L_74 - .L_73)
.L_73:
        /*0004*/ 	.word	0x00000082


	//----- nvinfo : EIATTR_KPARAM_INFO
	.align		4
.L_74:
        /*0008*/ 	.byte	0x04, 0x17
        /*000a*/ 	.short	(.L_76 - .L_75)
.L_75:
        /*000c*/ 	.word	0x00000000
        /*0010*/ 	.short	0x000a
        /*0012*/ 	.short	0x0034
        /*0014*/ 	.byte	0x00, 0xf0, 0x11, 0x00


	//----- nvinfo : EIATTR_KPARAM_INFO
	.align		4
.L_76:
        /*0018*/ 	.byte	0x04, 0x17
        /*001a*/ 	.short	(.L_78 - .L_77)
.L_77:
        /*001c*/ 	.word	0x00000000
        /*0020*/ 	.short	0x0009
        /*0022*/ 	.short	0x0030
        /*0024*/ 	.byte	0x00, 0xf0, 0x11, 0x00


	//----- nvinfo : EIATTR_KPARAM_INFO
	.align		4
.L_78:
        /*0028*/ 	.byte	0x04, 0x17
        /*002a*/ 	.short	(.L_80 - .L_79)
.L_79:
        /*002c*/ 	.word	0x00000000
        /*0030*/ 	.short	0x0008
        /*0032*/ 	.short	0x002c
        /*0034*/ 	.byte	0x00, 0xf0, 0x11, 0x00


	//----- nvinfo : EIATTR_KPARAM_INFO
	.align		4
.L_80:
        /*0038*/ 	.byte	0x04, 0x17
        /*003a*/ 	.short	(.L_82 - .L_81)
.L_81:
        /*003c*/ 	.word	0x00000000
        /*0040*/ 	.short	0x0007
        /*0042*/ 	.short	0x0028
        /*0044*/ 	.byte	0x00, 0xf0, 0x11, 0x00


	//----- nvinfo : EIATTR_KPARAM_INFO
	.align		4
.L_82:
        /*0048*/ 	.byte	0x04, 0x17
        /*004a*/ 	.short	(.L_84 - .L_83)
.L_83:
        /*004c*/ 	.word	0x00000000
        /*0050*/ 	.short	0x0006
        /*0052*/ 	.short	0x0024
        /*0054*/ 	.byte	0x00, 0xf0, 0x11, 0x00


	//----- nvinfo : EIATTR_KPARAM_INFO
	.align		4
.L_84:
        /*0058*/ 	.byte	0x04, 0x17
        /*005a*/ 	.short	(.L_86 - .L_85)
.L_85:
        /*005c*/ 	.word	0x00000000
        /*0060*/ 	.short	0x0005
        /*0062*/ 	.short	0x0020
        /*0064*/ 	.byte	0x00, 0xf0, 0x11, 0x00


	//----- nvinfo : EIATTR_KPARAM_INFO
	.align		4
.L_86:
        /*0068*/ 	.byte	0x04, 0x17
        /*006a*/ 	.short	(.L_88 - .L_87)
.L_87:
        /*006c*/ 	.word	0x00000000
        /*0070*/ 	.short	0x0004
        /*0072*/ 	.short	0x001c
        /*0074*/ 	.byte	0x00, 0xf0, 0x11, 0x00


	//----- nvinfo : EIATTR_KPARAM_INFO
	.align		4
.L_88:
        /*0078*/ 	.byte	0x04, 0x17
        /*007a*/ 	.short	(.L_90 - .L_89)
.L_89:
        /*007c*/ 	.word	0x00000000
        /*0080*/ 	.short	0x0003
        /*0082*/ 	.short	0x0018
        /*0084*/ 	.byte	0x00, 0xf0, 0x11, 0x00


	//----- nvinfo : EIATTR_KPARAM_INFO
	.align		4
.L_90:
        /*0088*/ 	.byte	0x04, 0x17
        /*008a*/ 	.short	(.L_92 - .L_91)
.L_91:
        /*008c*/ 	.word	0x00000000
        /*0090*/ 	.short	0x0002
        /*0092*/ 	.short	0x0010
        /*0094*/ 	.byte	0x00, 0xf5, 0x21, 0x00


	//----- nvinfo : EIATTR_KPARAM_INFO
	.align		4
.L_92:
        /*0098*/ 	.byte	0x04, 0x17
        /*009a*/ 	.short	(.L_94 - .L_93)
.L_93:
        /*009c*/ 	.word	0x00000000
        /*00a0*/ 	.short	0x0001
        /*00a2*/ 	.short	0x0008
        /*00a4*/ 	.byte	0x00, 0xf5, 0x21, 0x00


	//----- nvinfo : EIATTR_KPARAM_INFO
	.align		4
.L_94:
        /*00a8*/ 	.byte	0x04, 0x17
        /*00aa*/ 	.short	(.L_96 - .L_95)
.L_95:
        /*00ac*/ 	.word	0x00000000
        /*00b0*/ 	.short	0x0000
        /*00b2*/ 	.short	0x0000
        /*00b4*/ 	.byte	0x00, 0xf5, 0x21, 0x00


	//----- nvinfo : EIATTR_SPARSE_MMA_MASK
	.align		4
.L_96:
        /*00b8*/ 	.byte	0x03, 0x50
        /*00ba*/ 	.short	0x0000


	//----- nvinfo : EIATTR_MAXREG_COUNT
	.align		4
        /*00bc*/ 	.byte	0x03, 0x1b
        /*00be*/ 	.short	0x00ff


	//----- nvinfo : EIATTR_MERCURY_ISA_VERSION
	.align		4
        /*00c0*/ 	.byte	0x03, 0x5f
        /*00c2*/ 	.short	0x0101


	//----- nvinfo : EIATTR_VRC_CTA_INIT_COUNT
	.align		4
        /*00c4*/ 	.byte	0x02, 0x4a
	.zero		1
	.zero		1


	//----- nvinfo : EIATTR_EXIT_INSTR_OFFSETS
	.align		4
        /*00c8*/ 	.byte	0x04, 0x1c
        /*00ca*/ 	.short	(.L_98 - .L_97)


	//   ....[0]....
.L_97:
        /*00cc*/ 	.word	0x00000140


	//   ....[1]....
        /*00d0*/ 	.word	0x00001450


	//----- nvinfo : EIATTR_CRS_STACK_SIZE
	.align		4
.L_98:
        /*00d4*/ 	.byte	0x04, 0x1e
        /*00d6*/ 	.short	(.L_100 - .L_99)
.L_99:
        /*00d8*/ 	.word	0x00000000


	//----- nvinfo : EIATTR_CBANK_PARAM_SIZE
	.align		4
.L_100:
        /*00dc*/ 	.byte	0x03, 0x19
        /*00de*/ 	.short	0x0038


	//----- nvinfo : EIATTR_PARAM_CBANK
	.align		4
        /*00e0*/ 	.byte	0x04, 0x0a
        /*00e2*/ 	.short	(.L_102 - .L_101)
	.align		4
.L_101:
        /*00e4*/ 	.word	index@(.nv.constant0._Z28ethiopian_convolution_kernelPKfS0_Pfiiiiiiff)
        /*00e8*/ 	.short	0x0380
        /*00ea*/ 	.short	0x0038


	//----- nvinfo : EIATTR_SW_WAR
	.align		4
.L_102:
        /*00ec*/ 	.byte	0x04, 0x36
        /*00ee*/ 	.short	(.L_104 - .L_103)
.L_103:
        /*00f0*/ 	.word	0x00000008
.L_104:


//--------------------- .nv.info._Z33ethiopian_batch_processing_kernelPKfPfiiff --------------------------
	.section	.nv.info._Z33ethiopian_batch_processing_kernelPKfPfiiff,"",@"SHT_CUDA_INFO"
	.sectionflags	@""
	.align	4


	//----- nvinfo : EIATTR_CUDA_API_VERSION
	.align		4
        /*0000*/ 	.byte	0x04, 0x37
        /*0002*/ 	.short	(.L_106 - .L_105)
.L_105:
        /*0004*/ 	.word	0x00000082


	//----- nvinfo : EIATTR_KPARAM_INFO
	.align		4
.L_106:
        /*0008*/ 	.byte	0x04, 0x17
        /*000a*/ 	.short	(.L_108 - .L_107)
.L_107:
        /*000c*/ 	.word	0x00000000
        /*0010*/ 	.short	0x0005
        /*0012*/ 	.short	0x001c
        /*0014*/ 	.byte	0x00, 0xf0, 0x11, 0x00


	//----- nvinfo : EIATTR_KPARAM_INFO
	.align		4
.L_108:
        /*0018*/ 	.byte	0x04, 0x17
        /*001a*/ 	.short	(.L_110 - .L_109)
.L_109:
        /*001c*/ 	.word	0x00000000
        /*0020*/ 	.short	0x0004
        /*0022*/ 	.short	0x0018
        /*0024*/ 	.byte	0x00, 0xf0, 0x11, 0x00


	//----- nvinfo : EIATTR_KPARAM_INFO
	.align		4
.L_110:
        /*0028*/ 	.byte	0x04, 0x17
        /*002a*/ 	.short	(.L_112 - .L_111)
.L_111:
        /*002c*/ 	.word	0x00000000
        /*0030*/ 	.short	0x0003
        /*0032*/ 	.short	0x0014
        /*0034*/ 	.byte	0x00, 0xf0, 0x11, 0x00


	//----- nvinfo : EIATTR_KPARAM_INFO
	.align		4
.L_112:
        /*0038*/ 	.byte	0x04, 0x17
        /*003a*/ 	.short	(.L_114 - .L_113)
.L_113:
        /*003c*/ 	.word	0x00000000
        /*0040*/ 	.short	0x0002
        /*0042*/ 	.short	0x0010
        /*0044*/ 	.byte	0x00, 0xf0, 0x11, 0x00


	//----- nvinfo : EIATTR_KPARAM_INFO
	.align		4
.L_114:
        /*0048*/ 	.byte	0x04, 0x17
        /*004a*/ 	.short	(.L_116 - .L_115)
.L_115:
        /*004c*/ 	.word	0x00000000
        /*0050*/ 	.short	0x0001
        /*0052*/ 	.short	0x0008
        /*0054*/ 	.byte	0x00, 0xf5, 0x21, 0x00


	//----- nvinfo : EIATTR_KPARAM_INFO
	.align		4
.L_116:
        /*0058*/ 	.byte	0x04, 0x17
        /*005a*/ 	.short	(.L_118 - .L_117)
.L_117:
        /*005c*/ 	.word	0x00000000
        /*0060*/ 	.short	0x0000
        /*0062*/ 	.short	0x0000
        /*0064*/ 	.byte	0x00, 0xf5, 0x21, 0x00


	//----- nvinfo : EIATTR_SPARSE_MMA_MASK
	.align		4
.L_118:
        /*0068*/ 	.byte	0x03, 0x50
        /*006a*/ 	.short	0x0000


	//----- nvinfo : EIATTR_MAXREG_COUNT
	.align		4
        /*006c*/ 	.byte	0x03, 0x1b
        /*006e*/ 	.short	0x00ff


	//----- nvinfo : EIATTR_MERCURY_ISA_VERSION
	.align		4
        /*0070*/ 	.byte	0x03, 0x5f
        /*0072*/ 	.short	0x0101


	//----- nvinfo : EIATTR_VRC_CTA_INIT_COUNT
	.align		4
        /*0074*/ 	.byte	0x02, 0x4a
	.zero		1
	.zero		1


	//----- nvinfo : EIATTR_EXIT_INSTR_OFFSETS
	.align		4
        /*0078*/ 	.byte	0x04, 0x1c
        /*007a*/ 	.short	(.L_120 - .L_119)


	//   ....[0]....
.L_119:
        /*007c*/ 	.word	0x000000c0


	//   ....[1]....
        /*0080*/ 	.word	0x000011b0


	//----- nvinfo : EIATTR_CRS_STACK_SIZE
	.align		4
.L_120:
        /*0084*/ 	.byte	0x04, 0x1e
        /*0086*/ 	.short	(.L_122 - .L_121)
.L_121:
        /*0088*/ 	.word	0x00000000


	//----- nvinfo : EIATTR_CBANK_PARAM_SIZE
	.align		4
.L_122:
        /*008c*/ 	.byte	0x03, 0x19
        /*008e*/ 	.short	0x0020


	//----- nvinfo : EIATTR_PARAM_CBANK
	.align		4
        /*0090*/ 	.byte	0x04, 0x0a
        /*0092*/ 	.short	(.L_124 - .L_123)
	.align		4
.L_123:
        /*0094*/ 	.word	index@(.nv.constant0._Z33ethiopian_batch_processing_kernelPKfPfiiff)
        /*0098*/ 	.short	0x0380
        /*009a*/ 	.short	0x0020


	//----- nvinfo : EIATTR_SW_WAR
	.align		4
.L_124:
        /*009c*/ 	.byte	0x04, 0x36
        /*009e*/ 	.short	(.L_126 - .L_125)
.L_125:
        /*00a0*/ 	.word	0x00000008
.L_126:


//--------------------- .nv.info._Z27ethiopian_tensor_4x4_kernelPKfS0_Pfff --------------------------
	.section	.nv.info._Z27ethiopian_tensor_4x4_kernelPKfS0_Pfff,"",@"SHT_CUDA_INFO"
	.sectionflags	@""
	.align	4


	//----- nvinfo : EIATTR_CUDA_API_VERSION
	.align		4
        /*0000*/ 	.byte	0x04, 0x37
        /*0002*/ 	.short	(.L_128 - .L_127)
.L_127:
        /*0004*/ 	.word	0x00000082


	//----- nvinfo : EIATTR_KPARAM_INFO
	.align		4
.L_128:
        /*0008*/ 	.byte	0x04, 0x17
        /*000a*/ 	.short	(.L_130 - .L_129)
.L_129:
        /*000c*/ 	.word	0x00000000
        /*0010*/ 	.short	0x0004
        /*0012*/ 	.short	0x001c
        /*0014*/ 	.byte	0x00, 0xf0, 0x11, 0x00


	//----- nvinfo : EIATTR_KPARAM_INFO
	.align		4
.L_130:
        /*0018*/ 	.byte	0x04, 0x17
        /*001a*/ 	.short	(.L_132 - .L_131)
.L_131:
        /*001c*/ 	.word	0x00000000
        /*0020*/ 	.short	0x0003
        /*0022*/ 	.short	0x0018
        /*0024*/ 	.byte	0x00, 0xf0, 0x11, 0x00


	//----- nvinfo : EIATTR_KPARAM_INFO
	.align		4
.L_132:
        /*0028*/ 	.byte	0x04, 0x17
        /*002a*/ 	.short	(.L_134 - .L_133)
.L_133:
        /*002c*/ 	.word	0x00000000
        /*0030*/ 	.short	0x0002
        /*0032*/ 	.short	0x0010
        /*0034*/ 	.byte	0x00, 0xf5, 0x21, 0x00


	//----- nvinfo : EIATTR_KPARAM_INFO
	.align		4
.L_134:
        /*0038*/ 	.byte	0x04, 0x17
        /*003a*/ 	.short	(.L_136 - .L_135)
.L_135:
        /*003c*/ 	.word	0x00000000
        /*0040*/ 	.short	0x0001
        /*0042*/ 	.short	0x0008
        /*0044*/ 	.byte	0x00, 0xf5, 0x21, 0x00


	//----- nvinfo : EIATTR_KPARAM_INFO
	.align		4
.L_136:
        /*0048*/ 	.byte	0x04, 0x17
        /*004a*/ 	.short	(.L_138 - .L_137)
.L_137:
        /*004c*/ 	.word	0x00000000
        /*0050*/ 	.short	0x0000
        /*0052*/ 	.short	0x0000
        /*0054*/ 	.byte	0x00, 0xf5, 0x21, 0x00


	//----- nvinfo : EIATTR_SPARSE_MMA_MASK
	.align		4
.L_138:
        /*0058*/ 	.byte	0x03, 0x50
        /*005a*/ 	.short	0x0000


	//----- nvinfo : EIATTR_MAXREG_COUNT
	.align		4
        /*005c*/ 	.byte	0x03, 0x1b
        /*005e*/ 	.short	0x00ff


	//----- nvinfo : EIATTR_NUM_BARRIERS
	.align		4
        /*0060*/ 	.byte	0x02, 0x4c
        /*0062*/ 	.byte	0x01
	.zero		1


	//----- nvinfo : EIATTR_MERCURY_ISA_VERSION
	.align		4
        /*0064*/ 	.byte	0x03, 0x5f
        /*0066*/ 	.short	0x0101


	//----- nvinfo : EIATTR_VRC_CTA_INIT_COUNT
	.align		4
        /*0068*/ 	.byte	0x02, 0x4a
	.zero		1
	.zero		1


	//----- nvinfo : EIATTR_EXIT_INSTR_OFFSETS
	.align		4
        /*006c*/ 	.byte	0x04, 0x1c
        /*006e*/ 	.short	(.L_140 - .L_139)


	//   ....[0]....
.L_139:
        /*0070*/ 	.word	0x00000210


	//   ....[1]....
        /*0074*/ 	.word	0x00001890


	//----- nvinfo : EIATTR_CRS_STACK_SIZE
	.align		4
.L_140:
        /*0078*/ 	.byte	0x04, 0x1e
        /*007a*/ 	.short	(.L_142 - .L_141)
.L_141:
        /*007c*/ 	.word	0x00000000


	//----- nvinfo : EIATTR_CBANK_PARAM_SIZE
	.align		4
.L_142:
        /*0080*/ 	.byte	0x03, 0x19
        /*0082*/ 	.short	0x0020


	//----- nvinfo : EIATTR_PARAM_CBANK
	.align		4
        /*0084*/ 	.byte	0x04, 0x0a
        /*0086*/ 	.short	(.L_144 - .L_143)
	.align		4
.L_143:
        /*0088*/ 	.word	index@(.nv.constant0._Z27ethiopian_tensor_4x4_kernelPKfS0_Pfff)
        /*008c*/ 	.short	0x0380
        /*008e*/ 	.short	0x0020


	//----- nvinfo : EIATTR_SW_WAR
	.align		4
.L_144:
        /*0090*/ 	.byte	0x04, 0x36
        /*0092*/ 	.short	(.L_146 - .L_145)
.L_145:
        /*0094*/ 	.word	0x00000008
.L_146:


//--------------------- .nv.info._Z34ethiopian_vector_operations_kernelPKfPfiff --------------------------
	.section	.nv.info._Z34ethiopian_vector_operations_kernelPKfPfiff,"",@"SHT_CUDA_INFO"
	.sectionflags	@""
	.align	4


	//----- nvinfo : EIATTR_CUDA_API_VERSION
	.align		4
        /*0000*/ 	.byte	0x04, 0x37
        /*0002*/ 	.short	(.L_148 - .L_147)
.L_147:
        /*0004*/ 	.word	0x00000082


	//----- nvinfo : EIATTR_KPARAM_INFO
	.align		4
.L_148:
        /*0008*/ 	.byte	0x04, 0x17
        /*000a*/ 	.short	(.L_150 - .L_149)
.L_149:
        /*000c*/ 	.word	0x00000000
        /*0010*/ 	.short	0x0004
        /*0012*/ 	.short	0x0018
        /*0014*/ 	.byte	0x00, 0xf0, 0x11, 0x00


	//----- nvinfo : EIATTR_KPARAM_INFO
	.align		4
.L_150:
        /*0018*/ 	.byte	0x04, 0x17
        /*001a*/ 	.short	(.L_152 - .L_151)
.L_151:
        /*001c*/ 	.word	0x00000000
        /*0020*/ 	.short	0x0003
        /*0022*/ 	.short	0x0014
        /*0024*/ 	.byte	0x00, 0xf0, 0x11, 0x00


	//----- nvinfo : EIATTR_KPARAM_INFO
	.align		4
.L_152:
        /*0028*/ 	.byte	0x04, 0x17
        /*002a*/ 	.short	(.L_154 - .L_153)
.L_153:
        /*002c*/ 	.word	0x00000000
        /*0030*/ 	.short	0x0002
        /*0032*/ 	.short	0x0010
        /*0034*/ 	.byte	0x00, 0xf0, 0x11, 0x00


	//----- nvinfo : EIATTR_KPARAM_INFO
	.align		4
.L_154:
        /*0038*/ 	.byte	0x04, 0x17
        /*003a*/ 	.short	(.L_156 - .L_155)
.L_155:
        /*003c*/ 	.word	0x00000000
        /*0040*/ 	.short	0x0001
        /*0042*/ 	.short	0x0008
        /*0044*/ 	.byte	0x00, 0xf5, 0x21, 0x00


	//----- nvinfo : EIATTR_KPARAM_INFO
	.align		4
.L_156:
        /*0048*/ 	.byte	0x04, 0x17
        /*004a*/ 	.short	(.L_158 - .L_157)
.L_157:
        /*004c*/ 	.word	0x00000000
        /*0050*/ 	.short	0x0000
        /*0052*/ 	.short	0x0000
        /*0054*/ 	.byte	0x00, 0xf5, 0x21, 0x00


	//----- nvinfo : EIATTR_SPARSE_MMA_MASK
	.align		4
.L_158:
        /*0058*/ 	.byte	0x03, 0x50
        /*005a*/ 	.short	0x0000


	//----- nvinfo : EIATTR_MAXREG_COUNT
	.align		4
        /*005c*/ 	.byte	0x03, 0x1b
        /*005e*/ 	.short	0x00ff


	//----- nvinfo : EIATTR_MERCURY_ISA_VERSION
	.align		4
        /*0060*/ 	.byte	0x03, 0x5f
        /*0062*/ 	.short	0x0101


	//----- nvinfo : EIATTR_VRC_CTA_INIT_COUNT
	.align		4
        /*0064*/ 	.byte	0x02, 0x4a
	.zero		1
	.zero		1


	//----- nvinfo : EIATTR_EXIT_INSTR_OFFSETS
	.align		4
        /*0068*/ 	.byte	0x04, 0x1c
        /*006a*/ 	.short	(.L_160 - .L_159)


	//   ....[0]....
.L_159:
        /*006c*/ 	.word	0x00000070


	//   ....[1]....
        /*0070*/ 	.word	0x00001070


	//----- nvinfo : EIATTR_CRS_STACK_SIZE
	.align		4
.L_160:
        /*0074*/ 	.byte	0x04, 0x1e
        /*0076*/ 	.short	(.L_162 - .L_161)
.L_161:
        /*0078*/ 	.word	0x00000000


	//----- nvinfo : EIATTR_CBANK_PARAM_SIZE
	.align		4
.L_162:
        /*007c*/ 	.byte	0x03, 0x19
        /*007e*/ 	.short	0x001c


	//----- nvinfo : EIATTR_PARAM_CBANK
	.align		4
        /*0080*/ 	.byte	0x04, 0x0a
        /*0082*/ 	.short	(.L_164 - .L_163)
	.align		4
.L_163:
        /*0084*/ 	.word	index@(.nv.constant0._Z34ethiopian_vector_operations_kernelPKfPfiff)
        /*0088*/ 	.short	0x0380
        /*008a*/ 	.short	0x001c


	//----- nvinfo : EIATTR_SW_WAR
	.align		4
.L_164:
        /*008c*/ 	.byte	0x04, 0x36
        /*008e*/ 	.short	(.L_166 - .L_165)
.L_165:
        /*0090*/ 	.word	0x00000008
.L_166:


//--------------------- .nv.info._Z32ethiopian_matrix_multiply_kernelPKfS0_Pfiiif --------------------------
	.section	.nv.info._Z32ethiopian_matrix_multiply_kernelPKfS0_Pfiiif,"",@"SHT_CUDA_INFO"
	.sectionflags	@""
	.align	4


	//----- nvinfo : EIATTR_CUDA_API_VERSION
	.align		4
        /*0000*/ 	.byte	0x04, 0x37
        /*0002*/ 	.short	(.L_168 - .L_167)
.L_167:
        /*0004*/ 	.word	0x00000082


	//----- nvinfo : EIATTR_KPARAM_INFO
	.align		4
.L_168:
        /*0008*/ 	.byte	0x04, 0x17
        /*000a*/ 	.short	(.L_170 - .L_169)
.L_169:
        /*000c*/ 	.word	0x00000000
        /*0010*/ 	.short	0x0006
        /*0012*/ 	.short	0x0024
        /*0014*/ 	.byte	0x00, 0xf0, 0x11, 0x00


	//----- nvinfo : EIATTR_KPARAM_INFO
	.align		4
.L_170:
        /*0018*/ 	.byte	0x04, 0x17
        /*001a*/ 	.short	(.L_172 - .L_171)
.L_171:
        /*001c*/ 	.word	0x00000000
        /*0020*/ 	.short	0x0005
        /*0022*/ 	.short	0x0020
        /*0024*/ 	.byte	0x00, 0xf0, 0x11, 0x00


	//----- nvinfo : EIATTR_KPARAM_INFO
	.align		4
.L_172:
        /*0028*/ 	.byte	0x04, 0x17
        /*002a*/ 	.short	(.L_174 - .L_173)
.L_173:
        /*002c*/ 	.word	0x00000000
        /*0030*/ 	.short	0x0004
        /*0032*/ 	.short	0x001c
        /*0034*/ 	.byte	0x00, 0xf0, 0x11, 0x00


	//----- nvinfo : EIATTR_KPARAM_INFO
	.align		4
.L_174:
        /*0038*/ 	.byte	0x04, 0x17
        /*003a*/ 	.short	(.L_176 - .L_175)
.L_175:
        /*003c*/ 	.word	0x00000000
        /*0040*/ 	.short	0x0003
        /*0042*/ 	.short	0x0018
        /*0044*/ 	.byte	0x00, 0xf0, 0x11, 0x00


	//----- nvinfo : EIATTR_KPARAM_INFO
	.align		4
.L_176:
        /*0048*/ 	.byte	0x04, 0x17
        /*004a*/ 	.short	(.L_178 - .L_177)
.L_177:
        /*004c*/ 	.word	0x00000000
        /*0050*/ 	.short	0x0002
        /*0052*/ 	.short	0x0010
        /*0054*/ 	.byte	0x00, 0xf5, 0x21, 0x00


	//----- nvinfo : EIATTR_KPARAM_INFO
	.align		4
.L_178:
        /*0058*/ 	.byte	0x04, 0x17
        /*005a*/ 	.short	(.L_180 - .L_179)
.L_179:
        /*005c*/ 	.word	0x00000000
        /*0060*/ 	.short	0x0001
        /*0062*/ 	.short	0x0008
        /*0064*/ 	.byte	0x00, 0xf5, 0x21, 0x00


	//----- nvinfo : EIATTR_KPARAM_INFO
	.align		4
.L_180:
        /*0068*/ 	.byte	0x04, 0x17
        /*006a*/ 	.short	(.L_182 - .L_181)
.L_181:
        /*006c*/ 	.word	0x00000000
        /*0070*/ 	.short	0x0000
        /*0072*/ 	.short	0x0000
        /*0074*/ 	.byte	0x00, 0xf5, 0x21, 0x00


	//----- nvinfo : EIATTR_SPARSE_MMA_MASK
	.align		4
.L_182:
        /*0078*/ 	.byte	0x03, 0x50
        /*007a*/ 	.short	0x0000


	//----- nvinfo : EIATTR_MAXREG_COUNT
	.align		4
        /*007c*/ 	.byte	0x03, 0x1b
        /*007e*/ 	.short	0x00ff


	//----- nvinfo : EIATTR_MERCURY_ISA_VERSION
	.align		4
        /*0080*/ 	.byte	0x03, 0x5f
        /*0082*/ 	.short	0x0101


	//----- nvinfo : EIATTR_VRC_CTA_INIT_COUNT
	.align		4
        /*0084*/ 	.byte	0x02, 0x4a
	.zero		1
	.zero		1


	//----- nvinfo : EIATTR_EXIT_INSTR_OFFSETS
	.align		4
        /*0088*/ 	.byte	0x04, 0x1c
        /*008a*/ 	.short	(.L_184 - .L_183)


	//   ....[0]....
.L_183:
        /*008c*/ 	.word	0x000000c0


	//   ....[1]....
        /*0090*/ 	.word	0x00001130


	//----- nvinfo : EIATTR_CBANK_PARAM_SIZE
	.align		4
.L_184:
        /*0094*/ 	.byte	0x03, 0x19
        /*0096*/ 	.short	0x0028


	//----- nvinfo : EIATTR_PARAM_CBANK
	.align		4
        /*0098*/ 	.byte	0x04, 0x0a
        /*009a*/ 	.short	(.L_186 - .L_185)
	.align		4
.L_185:
        /*009c*/ 	.word	index@(.nv.constant0._Z32ethiopian_matrix_multiply_kernelPKfS0_Pfiiif)
        /*00a0*/ 	.short	0x0380
        /*00a2*/ 	.short	0x0028


	//----- nvinfo : EIATTR_SW_WAR
	.align		4
.L_186:
        /*00a4*/ 	.byte	0x04, 0x36
        /*00a6*/ 	.short	(.L_188 - .L_187)
.L_187:
        /*00a8*/ 	.word	0x00000008
.L_188:


//--------------------- .nv.callgraph             --------------------------
	.section	.nv.callgraph,"",@"SHT_CUDA_CALLGRAPH"
	.align	4
	.sectionentsize	8
	.align		4
        /*0000*/ 	.word	0x00000000
	.align		4
        /*0004*/ 	.word	0xffffffff
	.align		4
        /*0008*/ 	.word	0x00000000
	.align		4
        /*000c*/ 	.word	0xfffffffe
	.align		4
        /*0010*/ 	.word	0x00000000
	.align		4
        /*0014*/ 	.word	0xfffffffd
	.align		4
        /*0018*/ 	.word	0x00000000
	.align		4
        /*001c*/ 	.word	0xfffffffc


//--------------------- .nv.constant4             --------------------------
	.section	.nv.constant4,"a",@progbits
	.align	8
	.align		8
.nv.constant4:
        /*0000*/ 	.dword	__cudart_i2opi_f


//--------------------- .text._Z20ethiopian_rnn_kernelPKfS0_S0_S0_PfS1_iiiff --------------------------
	.section	.text._Z20ethiopian_rnn_kernelPKfS0_S0_S0_PfS1_iiiff,"ax",@progbits
	.align	128
        .global         _Z20ethiopian_rnn_kernelPKfS0_S0_S0_PfS1_iiiff
        .type           _Z20ethiopian_rnn_kernelPKfS0_S0_S0_PfS1_iiiff,@function
        .size           _Z20ethiopian_rnn_kernelPKfS0_S0_S0_PfS1_iiiff,(.L_x_94 - _Z20ethiopian_rnn_kernelPKfS0_S0_S0_PfS1_iiiff)
        .other          _Z20ethiopian_rnn_kernelPKfS0_S0_S0_PfS1_iiiff,@"STO_CUDA_ENTRY STV_DEFAULT"
_Z20ethiopian_rnn_kernelPKfS0_S0_S0_PfS1_iiiff:
.text._Z20ethiopian_rnn_kernelPKfS0_S0_S0_PfS1_iiiff:
[----:B------:R-:W-:Y:S01]  /*0000*/  LDC R1, c[0x0][0x37c] ;  /* 0x0000df00ff017b82 */ /* 0x000fe20000000800 */
[----:B------:R-:W0:Y:S07]  /*0010*/  S2R R5, SR_TID.X ;  /* 0x0000000000057919 */ /* 0x000e2e0000002100 */
[----:B------:R-:W1:Y:S01]  /*0020*/  LDC R3, c[0x0][0x364] ;  /* 0x0000d900ff037b82 */ /* 0x000e620000000800 */
[----:B------:R-:W2:Y:S01]  /*0030*/  LDCU UR6, c[0x0][0x3b8] ;  /* 0x00007700ff0677ac */ /* 0x000ea20008000800 */
[----:B------:R-:W1:Y:S01]  /*0040*/  S2R R0, SR_TID.Y ;  /* 0x0000000000007919 */ /* 0x000e620000002200 */
[----:B------:R-:W3:Y:S05]  /*0050*/  LDCU UR7, c[0x0][0x3b0] ;  /* 0x00007600ff0777ac */ /* 0x000eea0008000800 */
[----:B------:R-:W0:Y:S08]  /*0060*/  S2UR UR5, SR_CTAID.X ;  /* 0x00000000000579c3 */ /* 0x000e300000002500 */
[----:B------:R-:W0:Y:S08]  /*0070*/  LDC R4, c[0x0][0x360] ;  /* 0x0000d800ff047b82 */ /* 0x000e300000000800 */
[----:B------:R-:W1:Y:S01]  /*0080*/  S2UR UR4, SR_CTAID.Y ;  /* 0x00000000000479c3 */ /* 0x000e620000002600 */
[----:B0-----:R-:W-:-:S05]  /*0090*/  IMAD R4, R4, UR5, R5 ;  /* 0x0000000504047c24 */ /* 0x001fca000f8e0205 */
[----:B--2---:R-:W-:Y:S01]  /*00a0*/  ISETP.GE.AND P0, PT, R4, UR6, PT ;  /* 0x0000000604007c0c */ /* 0x004fe2000bf06270 */
[----:B-1----:R-:W-:-:S05]  /*00b0*/  IMAD R3, R3, UR4, R0 ;  /* 0x0000000403037c24 */ /* 0x002fca000f8e0200 */
[----:B---3--:R-:W-:-:S13]  /*00c0*/  ISETP.GE.OR P0, PT, R3, UR7, P0 ;  /* 0x0000000703007c0c */ /* 0x008fda0008706670 */
[----:B------:R-:W-:Y:S05]  /*00d0*/  @P0 EXIT ;  /* 0x000000000000094d */ /* 0x000fea0003800000 */
[----:B------:R-:W0:Y:S01]  /*00e0*/  LDCU UR4, c[0x0][0x3b4] ;  /* 0x00007680ff0477ac */ /* 0x000e220008000800 */
[----:B------:R-:W-:Y:S01]  /*00f0*/  IMAD.MOV.U32 R2, RZ, RZ, RZ ;  /* 0x000000ffff027224 */ /* 0x000fe200078e00ff */
[----:B------:R-:W1:Y:S01]  /*0100*/  LDCU.64 UR6, c[0x0][0x358] ;  /* 0x00006b00ff0677ac */ /* 0x000e620008000a00 */
[----:B0-----:R-:W-:-:S09]  /*0110*/  UISETP.GE.AND UP0, UPT, UR4, 0x1, UPT ;  /* 0x000000010400788c */ /* 0x001fd2000bf06270 */
[----:B-1----:R-:W-:Y:S05]  /*0120*/  BRA.U !UP0, `(.L_x_0) ;  /* 0x0000000908007547 */ /* 0x002fea000b800000 */
[----:B------:R-:W-:Y:S01]  /*0130*/  IMAD.MOV.U32 R2, RZ, RZ, RZ ;  /* 0x000000ffff027224 */ /* 0x000fe200078e00ff */
[----:B------:R-:W-:-:S06]  /*0140*/  UMOV UR4, URZ ;  /* 0x000000ff00047c82 */ /* 0x000fcc0008000000 */
.L_x_4:
[----:B------:R-:W-:-:S05]  /*0150*/  I2FP.F32.U32 R17, UR4 ;  /* 0x0000000400117c45 */ /* 0x000fca0008201000 */
[----:B------:R-:W-:-:S04]  /*0160*/  FMUL R17, R17, 1.6180340051651000977 ;  /* 0x3fcf1bbd11117820 */ /* 0x000fc80000400000 */
[C---:B------:R-:W-:Y:S01]  /*0170*/  FMUL R10, R17.reuse, 0.63661974668502807617 ;  /* 0x3f22f983110a7820 */ /* 0x040fe20000400000 */
[----:B------:R-:W-:-:S05]  /*0180*/  FSETP.GE.AND P0, PT, |R17|, 105615, PT ;  /* 0x47ce47801100780b */ /* 0x000fca0003f06200 */
[----:B------:R-:W0:Y:S02]  /*0190*/  F2I.NTZ R10, R10 ;  /* 0x0000000a000a7305 */ /* 0x000e240000203100 */
[----:B0-----:R-:W-:-:S05]  /*01a0*/  I2FP.F32.S32 R0, R10 ;  /* 0x0000000a00007245 */ /* 0x001fca0000201400 */
[----:B------:R-:W-:-:S04]  /*01b0*/  FFMA R7, R0, -1.5707962512969970703, R17 ;  /* 0xbfc90fda00077823 */ /* 0x000fc80000000011 */
[----:B------:R-:W-:-:S04]  /*01c0*/  FFMA R7, R0, -7.5497894158615963534e-08, R7 ;  /* 0xb3a2216800077823 */ /* 0x000fc80000000007 */
[----:B------:R-:W-:Y:S01]  /*01d0*/  FFMA R0, R0, -5.3903029534742383927e-15, R7 ;  /* 0xa7c234c500007823 */ /* 0x000fe20000000007 */
[----:B------:R-:W-:Y:S06]  /*01e0*/  @!P0 BRA `(.L_x_1) ;  /* 0x00000004004c8947 */ /* 0x000fec0003800000 */
[----:B------:R-:W-:-:S13]  /*01f0*/  FSETP.NEU.AND P0, PT, |R17|, +INF , PT ;  /* 0x7f8000001100780b */ /* 0x000fda0003f0d200 */
[----:B------:R-:W-:Y:S01]  /*0200*/  @!P0 FMUL R0, RZ, R17 ;  /* 0x00000011ff008220 */ /* 0x000fe20000400000 */
[----:B------:R-:W-:Y:S01]  /*0210*/  @!P0 IMAD.MOV.U32 R10, RZ, RZ, RZ ;  /* 0x000000ffff0a8224 */ /* 0x000fe200078e00ff */
[----:B------:R-:W-:Y:S06]  /*0220*/  @!P0 BRA `(.L_x_1) ;  /* 0x00000004003c8947 */ /* 0x000fec0003800000 */
[----:B------:R-:W0:Y:S01]  /*0230*/  LDC.64 R6, c[0x4][RZ] ;  /* 0x01000000ff067b82 */ /* 0x000e220000000a00 */
[----:B------:R-:W-:Y:S01]  /*0240*/  SHF.L.U32 R0, R17, 0x8, RZ ;  /* 0x0000000811007819 */ /* 0x000fe200000006ff */
[----:B------:R-:W-:Y:S02]  /*0250*/  IMAD.MOV.U32 R11, RZ, RZ, RZ ;  /* 0x000000ffff0b7224 */ /* 0x000fe400078e00ff */
[----:B------:R-:W-:Y:S01]  /*0260*/  IMAD.MOV.U32 R23, RZ, RZ, RZ ;  /* 0x000000ffff177224 */ /* 0x000fe200078e00ff */
[----:B------:R-:W-:Y:S01]  /*0270*/  LOP3.LUT R25, R0, 0x80000000, RZ, 0xfc, !PT ;  /* 0x8000000000197812 */ /* 0x000fe200078efcff */
[----:B------:R-:W-:-:S07]  /*0280*/  IMAD.MOV.U32 R21, RZ, RZ, RZ ;  /* 0x000000ffff157224 */ /* 0x000fce00078e00ff */
.L_x_2:
[----:B0-----:R-:W-:-:S05]  /*0290*/  IMAD.WIDE.U32 R18, R21, 0x4, R6 ;  /* 0x0000000415127825 */ /* 0x001fca00078e0006 */
[----:B------:R-:W2:Y:S01]  /*02a0*/  LDG.E.CONSTANT R8, desc[UR6][R18.64] ;  /* 0x0000000612087981 */ /* 0x000ea2000c1e9900 */
[C---:B------:R-:W-:Y:S01]  /*02b0*/  SHF.L.U32 R0, R21.reuse, 0x2, RZ ;  /* 0x0000000215007819 */ /* 0x040fe200000006ff */
[----:B------:R-:W-:-:S03]  /*02c0*/  VIADD R21, R21, 0x1 ;  /* 0x0000000115157836 */ /* 0x000fc60000000000 */
[C---:B------:R-:W-:Y:S02]  /*02d0*/  ISETP.EQ.AND P0, PT, R0.reuse, RZ, PT ;  /* 0x000000ff0000720c */ /* 0x040fe40003f02270 */
[C---:B------:R-:W-:Y:S02]  /*02e0*/  ISETP.EQ.AND P5, PT, R0.reuse, 0x4, PT ;  /* 0x000000040000780c */ /* 0x040fe40003fa2270 */
[C---:B------:R-:W-:Y:S02]  /*02f0*/  ISETP.EQ.AND P4, PT, R0.reuse, 0x8, PT ;  /* 0x000000080000780c */ /* 0x040fe40003f82270 */
[C---:B------:R-:W-:Y:S02]  /*0300*/  ISETP.EQ.AND P3, PT, R0.reuse, 0xc, PT ;  /* 0x0000000c0000780c */ /* 0x040fe40003f62270 */
[C---:B------:R-:W-:Y:S02]  /*0310*/  ISETP.EQ.AND P2, PT, R0.reuse, 0x10, PT ;  /* 0x000000100000780c */ /* 0x040fe40003f42270 */
[----:B------:R-:W-:Y:S01]  /*0320*/  ISETP.EQ.AND P1, PT, R0, 0x14, PT ;  /* 0x000000140000780c */ /* 0x000fe20003f22270 */
[----:B--2---:R-:W-:-:S03]  /*0330*/  IMAD.WIDE.U32 R8, R8, R25, RZ ;  /* 0x0000001908087225 */ /* 0x004fc600078e00ff */
[----:B------:R-:W-:-:S04]  /*0340*/  IADD3 R0, P6, PT, R8, R11, RZ ;  /* 0x0000000b08007210 */ /* 0x000fc80007fde0ff */
[-C--:B------:R-:W-:Y:S01]  /*0350*/  @P5 MOV R12, R0.reuse ;  /* 0x00000000000c5202 */ /* 0x080fe20000000f00 */
[----:B------:R-:W-:Y:S01]  /*0360*/  IMAD.X R11, R9, 0x1, R23, P6 ;  /* 0x00000001090b7824 */ /* 0x000fe200030e0617 */
[----:B------:R-:W-:Y:S01]  /*0370*/  ISETP.NE.AND P6, PT, R21, 0x6, PT ;  /* 0x000000061500780c */ /* 0x000fe20003fc5270 */
[--C-:B------:R-:W-:Y:S02]  /*0380*/  @P0 IMAD.MOV.U32 R5, RZ, RZ, R0.reuse ;  /* 0x000000ffff050224 */ /* 0x100fe400078e0000 */
[----:B------:R-:W-:Y:S01]  /*0390*/  @P1 MOV R16, R0 ;  /* 0x0000000000101202 */ /* 0x000fe20000000f00 */
[--C-:B------:R-:W-:Y:S02]  /*03a0*/  @P4 IMAD.MOV.U32 R13, RZ, RZ, R0.reuse ;  /* 0x000000ffff0d4224 */ /* 0x100fe400078e0000 */
[--C-:B------:R-:W-:Y:S02]  /*03b0*/  @P3 IMAD.MOV.U32 R14, RZ, RZ, R0.reuse ;  /* 0x000000ffff0e3224 */ /* 0x100fe400078e0000 */
[----:B------:R-:W-:-:S05]  /*03c0*/  @P2 IMAD.MOV.U32 R15, RZ, RZ, R0 ;  /* 0x000000ffff0f2224 */ /* 0x000fca00078e0000 */
[----:B------:R-:W-:Y:S05]  /*03d0*/  @P6 BRA `(.L_x_2) ;  /* 0xfffffffc00ac6947 */ /* 0x000fea000383ffff */
[----:B------:R-:W-:-:S05]  /*03e0*/  SHF.R.U32.HI R17, RZ, 0x17, R17 ;  /* 0x00000017ff117819 */ /* 0x000fca0000011611 */
[C---:B------:R-:W-:Y:S01]  /*03f0*/  VIADD R0, R17.reuse, 0xffffff80 ;  /* 0xffffff8011007836 */ /* 0x040fe20000000000 */
[----:B------:R-:W-:-:S04]  /*0400*/  LOP3.LUT P6, R17, R17, 0x1f, RZ, 0xc0, !PT ;  /* 0x0000001f11117812 */ /* 0x000fc800078cc0ff */
[----:B------:R-:W-:-:S05]  /*0410*/  SHF.R.U32.HI R0, RZ, 0x5, R0 ;  /* 0x00000005ff007819 */ /* 0x000fca0000011600 */
[----:B------:R-:W-:-:S05]  /*0420*/  IMAD.U32 R8, R0, -0x4, RZ ;  /* 0xfffffffc00087824 */ /* 0x000fca00078e00ff */
[C---:B------:R-:W-:Y:S02]  /*0430*/  ISETP.EQ.AND P3, PT, R8.reuse, -0x18, PT ;  /* 0xffffffe80800780c */ /* 0x040fe40003f62270 */
[C---:B------:R-:W-:Y:S02]  /*0440*/  ISETP.EQ.AND P4, PT, R8.reuse, -0x14, PT ;  /* 0xffffffec0800780c */ /* 0x040fe40003f82270 */
[C---:B------:R-:W-:Y:S02]  /*0450*/  ISETP.EQ.AND P2, PT, R8.reuse, -0x10, PT ;  /* 0xfffffff00800780c */ /* 0x040fe40003f42270 */
[C---:B------:R-:W-:Y:S02]  /*0460*/  ISETP.EQ.AND P1, PT, R8.reuse, -0xc, PT ;  /* 0xfffffff40800780c */ /* 0x040fe40003f22270 */
[C---:B------:R-:W-:Y:S02]  /*0470*/  ISETP.EQ.AND P0, PT, R8.reuse, -0x8, PT ;  /* 0xfffffff80800780c */ /* 0x040fe40003f02270 */
[----:B------:R-:W-:-:S03]  /*0480*/  ISETP.EQ.AND P5, PT, R8, RZ, PT ;  /* 0x000000ff0800720c */ /* 0x000fc60003fa2270 */
[----:B------:R-:W-:Y:S01]  /*0490*/  @P3 IMAD.MOV.U32 R0, RZ, RZ, R5 ;  /* 0x000000ffff003224 */ /* 0x000fe200078e0005 */
[C---:B------:R-:W-:Y:S01]  /*04a0*/  ISETP.EQ.AND P3, PT, R8.reuse, -0x4, PT ;  /* 0xfffffffc0800780c */ /* 0x040fe20003f62270 */
[--C-:B------:R-:W-:Y:S01]  /*04b0*/  @P4 IMAD.MOV.U32 R0, RZ, RZ, R12.reuse ;  /* 0x000000ffff004224 */ /* 0x100fe200078e000c */
[----:B------:R-:W-:Y:S01]  /*04c0*/  @P4 MOV R6, R5 ;  /* 0x0000000500064202 */ /* 0x000fe20000000f00 */
[----:B------:R-:W-:Y:S01]  /*04d0*/  @P2 IMAD.MOV.U32 R6, RZ, RZ, R12 ;  /* 0x000000ffff062224 */ /* 0x000fe200078e000c */
[----:B------:R-:W-:Y:S01]  /*04e0*/  ISETP.EQ.AND P4, PT, R8, 0x4, PT ;  /* 0x000000040800780c */ /* 0x000fe20003f82270 */
[----:B------:R-:W-:Y:S01]  /*04f0*/  @P2 IMAD.MOV.U32 R0, RZ, RZ, R13 ;  /* 0x000000ffff002224 */ /* 0x000fe200078e000d */
[----:B------:R-:W-:Y:S01]  /*0500*/  @P1 MOV R6, R13 ;  /* 0x0000000d00061202 */ /* 0x000fe20000000f00 */
[--C-:B------:R-:W-:Y:S02]  /*0510*/  @P1 IMAD.MOV.U32 R0, RZ, RZ, R14.reuse ;  /* 0x000000ffff001224 */ /* 0x100fe400078e000e */
[----:B------:R-:W-:-:S02]  /*0520*/  @P0 IMAD.MOV.U32 R6, RZ, RZ, R14 ;  /* 0x000000ffff060224 */ /* 0x000fc400078e000e */
[----:B------:R-:W-:Y:S02]  /*0530*/  @P0 IMAD.MOV.U32 R0, RZ, RZ, R15 ;  /* 0x000000ffff000224 */ /* 0x000fe400078e000f */
[----:B------:R-:W-:Y:S01]  /*0540*/  @P3 MOV R6, R15 ;  /* 0x0000000f00063202 */ /* 0x000fe20000000f00 */
[--C-:B------:R-:W-:Y:S02]  /*0550*/  @P3 IMAD.MOV.U32 R0, RZ, RZ, R16.reuse ;  /* 0x000000ffff003224 */ /* 0x100fe400078e0010 */
[----:B------:R-:W-:Y:S01]  /*0560*/  @P5 IMAD.MOV.U32 R6, RZ, RZ, R16 ;  /* 0x000000ffff065224 */ /* 0x000fe200078e0010 */
[----:B------:R-:W-:Y:S01]  /*0570*/  @P4 MOV R6, R11 ;  /* 0x0000000b00064202 */ /* 0x000fe20000000f00 */
[----:B------:R-:W-:Y:S01]  /*0580*/  @P5 IMAD.MOV.U32 R0, RZ, RZ, R11 ;  /* 0x000000ffff005224 */ /* 0x000fe200078e000b */
[----:B------:R-:W-:Y:S06]  /*0590*/  @!P6 BRA `(.L_x_3) ;  /* 0x000000000028e947 */ /* 0x000fec0003800000 */
[----:B------:R-:W-:Y:S01]  /*05a0*/  @P2 IMAD.MOV.U32 R7, RZ, RZ, R5 ;  /* 0x000000ffff072224 */ /* 0x000fe200078e0005 */
[----:B------:R-:W-:Y:S01]  /*05b0*/  SHF.L.W.U32.HI R0, R6, R17, R0 ;  /* 0x0000001106007219 */ /* 0x000fe20000010e00 */
[----:B------:R-:W-:Y:S02]  /*05c0*/  @P1 IMAD.MOV.U32 R7, RZ, RZ, R12 ;  /* 0x000000ffff071224 */ /* 0x000fe400078e000c */
[----:B------:R-:W-:Y:S01]  /*05d0*/  @P0 IMAD.MOV.U32 R7, RZ, RZ, R13 ;  /* 0x000000ffff070224 */ /* 0x000fe200078e000d */
[----:B------:R-:W-:Y:S02]  /*05e0*/  ISETP.EQ.AND P0, PT, R8, 0x8, PT ;  /* 0x000000080800780c */ /* 0x000fe40003f02270 */
[----:B------:R-:W-:Y:S01]  /*05f0*/  @P3 MOV R7, R14 ;  /* 0x0000000e00073202 */ /* 0x000fe20000000f00 */
[----:B------:R-:W-:Y:S02]  /*0600*/  @P5 IMAD.MOV.U32 R7, RZ, RZ, R15 ;  /* 0x000000ffff075224 */ /* 0x000fe400078e000f */
[----:B------:R-:W-:-:S08]  /*0610*/  @P4 IMAD.MOV.U32 R7, RZ, RZ, R16 ;  /* 0x000000ffff074224 */ /* 0x000fd000078e0010 */
[----:B------:R-:W-:-:S05]  /*0620*/  @P0 IMAD.MOV.U32 R7, RZ, RZ, R11 ;  /* 0x000000ffff070224 */ /* 0x000fca00078e000b */
[----:B------:R-:W-:-:S07]  /*0630*/  SHF.L.W.U32.HI R6, R7, R17, R6 ;  /* 0x0000001107067219 */ /* 0x000fce0000010e06 */
.L_x_3:
[C-C-:B------:R-:W-:Y:S01]  /*0640*/  SHF.L.W.U32.HI R11, R6.reuse, 0x2, R0.reuse ;  /* 0x00000002060b7819 */ /* 0x140fe20000010e00 */
[----:B------:R-:W-:Y:S01]  /*0650*/  UMOV UR8, 0x54442d19 ;  /* 0x54442d1900087882 */ /* 0x000fe20000000000 */
[----:B------:R-:W-:Y:S01]  /*0660*/  SHF.L.U32 R6, R6, 0x2, RZ ;  /* 0x0000000206067819 */ /* 0x000fe200000006ff */
[----:B------:R-:W-:Y:S01]  /*0670*/  UMOV UR9, 0x3bf921fb ;  /* 0x3bf921fb00097882 */ /* 0x000fe20000000000 */
[----:B------:R-:W-:Y:S02]  /*0680*/  SHF.R.S32.HI R7, RZ, 0x1f, R11 ;  /* 0x0000001fff077819 */ /* 0x000fe4000001140b */
[----:B------:R-:W-:Y:S02]  /*0690*/  SHF.R.U32.HI R0, RZ, 0x1e, R0 ;  /* 0x0000001eff007819 */ /* 0x000fe40000011600 */
[C---:B------:R-:W-:Y:S02]  /*06a0*/  LOP3.LUT R8, R7.reuse, R6, RZ, 0x3c, !PT ;  /* 0x0000000607087212 */ /* 0x040fe400078e3cff */
[----:B------:R-:W-:-:S02]  /*06b0*/  LOP3.LUT R9, R7, R11, RZ, 0x3c, !PT ;  /* 0x0000000b07097212 */ /* 0x000fc400078e3cff */
[C---:B------:R-:W-:Y:S02]  /*06c0*/  ISETP.GE.AND P0, PT, R11.reuse, RZ, PT ;  /* 0x000000ff0b00720c */ /* 0x040fe40003f06270 */
[----:B------:R-:W0:Y:S01]  /*06d0*/  I2F.F64.S64 R6, R8 ;  /* 0x0000000800067312 */ /* 0x000e220000301c00 */
[----:B------:R-:W-:Y:S01]  /*06e0*/  LEA.HI R10, R11, R0, RZ, 0x1 ;  /* 0x000000000b0a7211 */ /* 0x000fe200078f08ff */
[----:B0-----:R-:W-:-:S10]  /*06f0*/  DMUL R6, R6, UR8 ;  /* 0x0000000806067c28 */ /* 0x001fd40008000000 */
[----:B------:R-:W0:Y:S02]  /*0700*/  F2F.F32.F64 R6, R6 ;  /* 0x0000000600067310 */ /* 0x000e240000301000 */
[----:B0-----:R-:W-:-:S07]  /*0710*/  FSEL R0, -R6, R6, !P0 ;  /* 0x0000000606007208 */ /* 0x001fce0004000100 */
.L_x_1:
[----:B------:R-:W0:Y:S08]  /*0720*/  LDC R11, c[0x0][0x3b4] ;  /* 0x0000ed00ff0b7b82 */ /* 0x000e300000000800 */
[----:B------:R-:W1:Y:S08]  /*0730*/  LDC.64 R6, c[0x0][0x380] ;  /* 0x0000e000ff067b82 */ /* 0x000e700000000a00 */
[----:B------:R-:W2:Y:S01]  /*0740*/  LDC.64 R8, c[0x0][0x390] ;  /* 0x0000e400ff087b82 */ /* 0x000ea20000000a00 */
[----:B0-----:R-:W-:-:S02]  /*0750*/  IMAD R17, R3, R11, UR4 ;  /* 0x0000000403117e24 */ /* 0x001fc4000f8e020b */
[----:B------:R-:W-:Y:S02]  /*0760*/  IMAD R19, R4, R11, UR4 ;  /* 0x0000000404137e24 */ /* 0x000fe4000f8e020b */
[----:B-1----:R-:W-:-:S06]  /*0770*/  IMAD.WIDE.U32 R6, R17, 0x4, R6 ;  /* 0x0000000411067825 */ /* 0x002fcc00078e0006 */
[----:B------:R0:W3:Y:S01]  /*0780*/  LDG.E R6, desc[UR6][R6.64] ;  /* 0x0000000606067981 */ /* 0x0000e2000c1e1900 */
[----:B--2---:R-:W-:-:S06]  /*0790*/  IMAD.WIDE R8, R19, 0x4, R8 ;  /* 0x0000000413087825 */ /* 0x004fcc00078e0208 */
[----:B------:R1:W3:Y:S01]  /*07a0*/  LDG.E R9, desc[UR6][R8.64] ;  /* 0x0000000608097981 */ /* 0x0002e2000c1e1900 */
[----:B------:R-:W-:Y:S02]  /*07b0*/  IMAD.MOV.U32 R20, RZ, RZ, 0x37cbac00 ;  /* 0x37cbac00ff147424 */ /* 0x000fe400078e00ff */
[----:B------:R-:W-:Y:S01]  /*07c0*/  FMUL R17, R0, R0 ;  /* 0x0000000000117220 */ /* 0x000fe20000400000 */
[----:B------:R-:W-:-:S03]  /*07d0*/  LOP3.LUT R18, R10, 0x1, RZ, 0xc0, !PT ;  /* 0x000000010a127812 */ /* 0x000fc600078ec0ff */
[----:B------:R-:W-:Y:S01]  /*07e0*/  FFMA R19, R17, R20, -0.0013887860113754868507 ;  /* 0xbab607ed11137423 */ /* 0x000fe20000000014 */
[----:B------:R-:W-:Y:S01]  /*07f0*/  IMAD.MOV.U32 R20, RZ, RZ, 0x3d2aaabb ;  /* 0x3d2aaabbff147424 */ /* 0x000fe200078e00ff */
[----:B------:R-:W-:Y:S01]  /*0800*/  ISETP.NE.U32.AND P0, PT, R18, 0x1, PT ;  /* 0x000000011200780c */ /* 0x000fe20003f05070 */
[----:B0-----:R-:W-:-:S03]  /*0810*/  IMAD.MOV.U32 R7, RZ, RZ, 0x3effffff ;  /* 0x3effffffff077424 */ /* 0x001fc600078e00ff */
[----:B------:R-:W-:Y:S02]  /*0820*/  FSEL R18, R19, -0.00019574658654164522886, !P0 ;  /* 0xb94d415313127808 */ /* 0x000fe40004000000 */
[----:B------:R-:W-:Y:S01]  /*0830*/  FSEL R20, R20, 0.0083327032625675201416, !P0 ;  /* 0x3c0885e414147808 */ /* 0x000fe20004000000 */
[----:B------:R-:W0:Y:S01]  /*0840*/  LDC R19, c[0x0][0x3bc] ;  /* 0x0000ef00ff137b82 */ /* 0x000e220000000800 */
[----:B-1----:R-:W-:Y:S02]  /*0850*/  FSEL R8, -R7, -0.16666662693023681641, !P0 ;  /* 0xbe2aaaa807087808 */ /* 0x002fe40004000100 */
[----:B------:R-:W-:Y:S01]  /*0860*/  FSEL R0, R0, 1, P0 ;  /* 0x3f80000000007808 */ /* 0x000fe20000000000 */
[----:B------:R-:W-:Y:S01]  /*0870*/  FFMA R18, R17, R18, R20 ;  /* 0x0000001211127223 */ /* 0x000fe20000000014 */
[----:B------:R-:W-:-:S03]  /*0880*/  LOP3.LUT P0, RZ, R10, 0x2, RZ, 0xc0, !PT ;  /* 0x000000020aff7812 */ /* 0x000fc6000780c0ff */
[C---:B------:R-:W-:Y:S01]  /*0890*/  FFMA R8, R17.reuse, R18, R8 ;  /* 0x0000001211087223 */ /* 0x040fe20000000008 */
[----:B------:R-:W-:Y:S01]  /*08a0*/  FFMA R17, R17, R0, RZ ;  /* 0x0000000011117223 */ /* 0x000fe200000000ff */
[----:B------:R-:W-:-:S03]  /*08b0*/  UIADD3 UR4, UPT, UPT, UR4, 0x1, URZ ;  /* 0x0000000104047890 */ /* 0x000fc6000fffe0ff */
[----:B------:R-:W-:-:S05]  /*08c0*/  FFMA R0, R17, R8, R0 ;  /* 0x0000000811007223 */ /* 0x000fca0000000000 */
[----:B------:R-:W-:Y:S01]  /*08d0*/  @P0 FADD R0, RZ, -R0 ;  /* 0x80000000ff000221 */ /* 0x000fe20000000000 */
[----:B------:R-:W-:-:S03]  /*08e0*/  ISETP.NE.AND P0, PT, R11, UR4, PT ;  /* 0x000000040b007c0c */ /* 0x000fc6000bf05270 */
[----:B0-----:R-:W-:Y:S01]  /*08f0*/  FFMA R0, R0, R19, 1 ;  /* 0x3f80000000007423 */ /* 0x001fe20000000013 */
[----:B---3--:R-:W-:-:S04]  /*0900*/  FMUL R9, R6, R9 ;  /* 0x0000000906097220 */ /* 0x008fc80000400000 */
[----:B------:R-:W-:-:S05]  /*0910*/  FFMA R2, R9, R0, R2 ;  /* 0x0000000009027223 */ /* 0x000fca0000000002 */
[----:B------:R-:W-:Y:S05]  /*0920*/  @P0 BRA `(.L_x_4) ;  /* 0xfffffff800080947 */ /* 0x000fea000383ffff */
.L_x_0:
[----:B------:R-:W0:Y:S01]  /*0930*/  LDCU UR10, c[0x0][0x3b8] ;  /* 0x00007700ff0a77ac */ /* 0x000e220008000800 */
[----:B------:R-:W-:Y:S01]  /*0940*/  MOV R11, RZ ;  /* 0x000000ff000b7202 */ /* 0x000fe20000000f00 */
[----:B0-----:R-:W-:-:S09]  /*0950*/  UISETP.GE.AND UP0, UPT, UR10, 0x1, UPT ;  /* 0x000000010a00788c */ /* 0x001fd2000bf06270 */
[----:B------:R-:W-:Y:S05]  /*0960*/  BRA.U !UP0, `(.L_x_5) ;  /* 0x0000000908147547 */ /* 0x000fea000b800000 */
[----:B------:R-:W-:-:S07]  /*0970*/  CS2R R10, SRZ ;  /* 0x00000000000a7805 */ /* 0x000fce000001ff00 */
.L_x_9:
[----:B------:R-:W-:-:S05]  /*0980*/  I2FP.F32.U32 R0, R10 ;  /* 0x0000000a00007245 */ /* 0x000fca0000201000 */
[----:B------:R-:W-:-:S04]  /*0990*/  FMUL R8, R0, 2.4142136573791503906 ;  /* 0x401a827a00087820 */ /* 0x000fc80000400000 */
        /* <DEDUP_REMOVED lines=12> */
[----:B------:R-:W-:Y:S02]  /*0a60*/  IMAD.SHL.U32 R0, R8, 0x100, RZ ;  /* 0x0000010008007824 */ /* 0x000fe400078e00ff */
[----:B------:R-:W-:Y:S02]  /*0a70*/  HFMA2 R17, -RZ, RZ, 0, 0 ;  /* 0x00000000ff117431 */ /* 0x000fe400000001ff */
[----:B------:R-:W-:Y:S01]  /*0a80*/  IMAD.MOV.U32 R9, RZ, RZ, RZ ;  /* 0x000000ffff097224 */ /* 0x000fe200078e00ff */
[----:B------:R-:W0:Y:S01]  /*0a90*/  LDCU.64 UR8, c[0x4][URZ] ;  /* 0x01000000ff0877ac */ /* 0x000e220008000a00 */
[----:B------:R-:W-:Y:S01]  /*0aa0*/  IMAD.MOV.U32 R20, RZ, RZ, RZ ;  /* 0x000000ffff147224 */ /* 0x000fe200078e00ff */
[----:B------:R-:W-:Y:S01]  /*0ab0*/  LOP3.LUT R21, R0, 0x80000000, RZ, 0xfc, !PT ;  /* 0x8000000000157812 */ /* 0x000fe200078efcff */
[----:B------:R-:W-:-:S06]  /*0ac0*/  UMOV UR4, URZ ;  /* 0x000000ff00047c82 */ /* 0x000fcc0008000000 */
.L_x_7:
[----:B0-----:R-:W-:Y:S02]  /*0ad0*/  IMAD.U32 R18, RZ, RZ, UR8 ;  /* 0x00000008ff127e24 */ /* 0x001fe4000f8e00ff */
[----:B------:R-:W-:-:S05]  /*0ae0*/  IMAD.U32 R19, RZ, RZ, UR9 ;  /* 0x00000009ff137e24 */ /* 0x000fca000f8e00ff */
[----:B------:R-:W2:Y:S01]  /*0af0*/  LDG.E.CONSTANT R6, desc[UR6][R18.64] ;  /* 0x0000000612067981 */ /* 0x000ea2000c1e9900 */
[----:B------:R-:W-:Y:S01]  /*0b00*/  UIADD3 UR4, UPT, UPT, UR4, 0x1, URZ ;  /* 0x0000000104047890 */ /* 0x000fe2000fffe0ff */
[C---:B------:R-:W-:Y:S01]  /*0b10*/  ISETP.EQ.AND P0, PT, R20.reuse, RZ, PT ;  /* 0x000000ff1400720c */ /* 0x040fe20003f02270 */
[----:B------:R-:W-:Y:S01]  /*0b20*/  UIADD3 UR8, UP1, UPT, UR8, 0x4, URZ ;  /* 0x0000000408087890 */ /* 0x000fe2000ff3e0ff */
[C---:B------:R-:W-:Y:S01]  /*0b30*/  ISETP.EQ.AND P1, PT, R20.reuse, 0x4, PT ;  /* 0x000000041400780c */ /* 0x040fe20003f22270 */
[----:B------:R-:W-:Y:S01]  /*0b40*/  UISETP.NE.AND UP0, UPT, UR4, 0x6, UPT ;  /* 0x000000060400788c */ /* 0x000fe2000bf05270 */
[C---:B------:R-:W-:Y:S01]  /*0b50*/  ISETP.EQ.AND P2, PT, R20.reuse, 0x8, PT ;  /* 0x000000081400780c */ /* 0x040fe20003f42270 */
[----:B------:R-:W-:Y:S01]  /*0b60*/  UIADD3.X UR9, UPT, UPT, URZ, UR9, URZ, UP1, !UPT ;  /* 0x00000009ff097290 */ /* 0x000fe20008ffe4ff */
[C---:B------:R-:W-:Y:S02]  /*0b70*/  ISETP.EQ.AND P3, PT, R20.reuse, 0xc, PT ;  /* 0x0000000c1400780c */ /* 0x040fe40003f62270 */
[----:B------:R-:W-:-:S02]  /*0b80*/  ISETP.EQ.AND P4, PT, R20, 0x10, PT ;  /* 0x000000101400780c */ /* 0x000fc40003f82270 */
[C---:B------:R-:W-:Y:S01]  /*0b90*/  ISETP.EQ.AND P5, PT, R20.reuse, 0x14, PT ;  /* 0x000000141400780c */ /* 0x040fe20003fa2270 */
[----:B------:R-:W-:Y:S02]  /*0ba0*/  VIADD R20, R20, 0x4 ;  /* 0x0000000414147836 */ /* 0x000fe40000000000 */
[----:B--2---:R-:W-:-:S03]  /*0bb0*/  IMAD.WIDE.U32 R6, R6, R21, RZ ;  /* 0x0000001506067225 */ /* 0x004fc600078e00ff */
[----:B------:R-:W-:-:S04]  /*0bc0*/  IADD3 R0, P6, PT, R6, R9, RZ ;  /* 0x0000000906007210 */ /* 0x000fc80007fde0ff */
[----:B------:R-:W-:Y:S01]  /*0bd0*/  IADD3.X R9, PT, PT, R7, R17, RZ, P6, !PT ;  /* 0x0000001107097210 */ /* 0x000fe200037fe4ff */
[--C-:B------:R-:W-:Y:S01]  /*0be0*/  @P0 IMAD.MOV.U32 R5, RZ, RZ, R0.reuse ;  /* 0x000000ffff050224 */ /* 0x100fe200078e0000 */
[----:B------:R-:W-:Y:S01]  /*0bf0*/  @P3 MOV R14, R0 ;  /* 0x00000000000e3202 */ /* 0x000fe20000000f00 */
[--C-:B------:R-:W-:Y:S02]  /*0c00*/  @P1 IMAD.MOV.U32 R12, RZ, RZ, R0.reuse ;  /* 0x000000ffff0c1224 */ /* 0x100fe400078e0000 */
[--C-:B------:R-:W-:Y:S02]  /*0c10*/  @P2 IMAD.MOV.U32 R13, RZ, RZ, R0.reuse ;  /* 0x000000ffff0d2224 */ /* 0x100fe400078e0000 */
[--C-:B------:R-:W-:Y:S02]  /*0c20*/  @P4 IMAD.MOV.U32 R15, RZ, RZ, R0.reuse ;  /* 0x000000ffff0f4224 */ /* 0x100fe400078e0000 */
[----:B------:R-:W-:Y:S01]  /*0c30*/  @P5 IMAD.MOV.U32 R16, RZ, RZ, R0 ;  /* 0x000000ffff105224 */ /* 0x000fe200078e0000 */
[----:B------:R-:W-:Y:S06]  /*0c40*/  BRA.U UP0, `(.L_x_7) ;  /* 0xfffffffd00a07547 */ /* 0x000fec000b83ffff */
[----:B------:R-:W-:-:S04]  /*0c50*/  SHF.R.U32.HI R0, RZ, 0x17, R8 ;  /* 0x00000017ff007819 */ /* 0x000fc80000011608 */
[C---:B------:R-:W-:Y:S02]  /*0c60*/  IADD3 R6, PT, PT, R0.reuse, -0x80, RZ ;  /* 0xffffff8000067810 */ /* 0x040fe40007ffe0ff */
[----:B------:R-:W-:Y:S02]  /*0c70*/  LOP3.LUT P6, R17, R0, 0x1f, RZ, 0xc0, !PT ;  /* 0x0000001f00117812 */ /* 0x000fe400078cc0ff */
        /* <DEDUP_REMOVED lines=8> */
[--C-:B------:R-:W-:Y:S01]  /*0d00*/  @P3 IMAD.MOV.U32 R6, RZ, RZ, R5.reuse ;  /* 0x000000ffff063224 */ /* 0x100fe200078e0005 */
[C---:B------:R-:W-:Y:S01]  /*0d10*/  ISETP.EQ.AND P3, PT, R8.reuse, -0x4, PT ;  /* 0xfffffffc0800780c */ /* 0x040fe20003f62270 */
[----:B------:R-:W-:Y:S01]  /*0d20*/  @P4 IMAD.MOV.U32 R7, RZ, RZ, R5 ;  /* 0x000000ffff074224 */ /* 0x000fe200078e0005 */
[----:B------:R-:W-:Y:S01]  /*0d30*/  @P4 MOV R6, R12 ;  /* 0x0000000c00064202 */ /* 0x000fe20000000f00 */
[----:B------:R-:W-:Y:S01]  /*0d40*/  @P2 IMAD.MOV.U32 R6, RZ, RZ, R13 ;  /* 0x000000ffff062224 */ /* 0x000fe200078e000d */
[----:B------:R-:W-:Y:S01]  /*0d50*/  ISETP.EQ.AND P4, PT, R8, 0x4, PT ;  /* 0x000000040800780c */ /* 0x000fe20003f82270 */
[----:B------:R-:W-:Y:S01]  /*0d60*/  @P2 IMAD.MOV.U32 R7, RZ, RZ, R12 ;  /* 0x000000ffff072224 */ /* 0x000fe200078e000c */
[----:B------:R-:W-:Y:S01]  /*0d70*/  @P1 MOV R6, R14 ;  /* 0x0000000e00061202 */ /* 0x000fe20000000f00 */
[----:B------:R-:W-:Y:S02]  /*0d80*/  @P0 IMAD.MOV.U32 R6, RZ, RZ, R15 ;  /* 0x000000ffff060224 */ /* 0x000fe400078e000f */
[----:B------:R-:W-:-:S02]  /*0d90*/  @P1 IMAD.MOV.U32 R7, RZ, RZ, R13 ;  /* 0x000000ffff071224 */ /* 0x000fc400078e000d */
[----:B------:R-:W-:Y:S02]  /*0da0*/  @P0 IMAD.MOV.U32 R7, RZ, RZ, R14 ;  /* 0x000000ffff070224 */ /* 0x000fe400078e000e */
[----:B------:R-:W-:Y:S01]  /*0db0*/  @P3 MOV R6, R16 ;  /* 0x0000001000063202 */ /* 0x000fe20000000f00 */
[----:B------:R-:W-:Y:S02]  /*0dc0*/  @P5 IMAD.MOV.U32 R6, RZ, RZ, R9 ;  /* 0x000000ffff065224 */ /* 0x000fe400078e0009 */
[----:B------:R-:W-:Y:S02]  /*0dd0*/  @P3 IMAD.MOV.U32 R7, RZ, RZ, R15 ;  /* 0x000000ffff073224 */ /* 0x000fe400078e000f */
[----:B------:R-:W-:Y:S01]  /*0de0*/  @P5 IMAD.MOV.U32 R7, RZ, RZ, R16 ;  /* 0x000000ffff075224 */ /* 0x000fe200078e0010 */
[----:B------:R-:W-:Y:S01]  /*0df0*/  MOV R0, R6 ;  /* 0x0000000600007202 */ /* 0x000fe20000000f00 */
[----:B------:R-:W-:Y:S01]  /*0e00*/  @P4 IMAD.MOV.U32 R7, RZ, RZ, R9 ;  /* 0x000000ffff074224 */ /* 0x000fe200078e0009 */
[----:B------:R-:W-:Y:S06]  /*0e10*/  @!P6 BRA `(.L_x_8) ;  /* 0x000000000028e947 */ /* 0x000fec0003800000 */
[----:B------:R-:W-:Y:S01]  /*0e20*/  @P2 IMAD.MOV.U32 R6, RZ, RZ, R5 ;  /* 0x000000ffff062224 */ /* 0x000fe200078e0005 */
[----:B------:R-:W-:Y:S01]  /*0e30*/  SHF.L.W.U32.HI R0, R7, R17, R0 ;  /* 0x0000001107007219 */ /* 0x000fe20000010e00 */
[----:B------:R-:W-:Y:S01]  /*0e40*/  @P1 IMAD.MOV.U32 R6, RZ, RZ, R12 ;  /* 0x000000ffff061224 */ /* 0x000fe200078e000c */
[----:B------:R-:W-:Y:S01]  /*0e50*/  @P0 MOV R6, R13 ;  /* 0x0000000d00060202 */ /* 0x000fe20000000f00 */
[----:B------:R-:W-:Y:S01]  /*0e60*/  @P3 IMAD.MOV.U32 R6, RZ, RZ, R14 ;  /* 0x000000ffff063224 */ /* 0x000fe200078e000e */
[----:B------:R-:W-:Y:S01]  /*0e70*/  ISETP.EQ.AND P0, PT, R8, 0x8, PT ;  /* 0x000000080800780c */ /* 0x000fe20003f02270 */
[----:B------:R-:W-:Y:S01]  /*0e80*/  @P5 IMAD.MOV.U32 R6, RZ, RZ, R15 ;  /* 0x000000ffff065224 */ /* 0x000fe200078e000f */
[----:B------:R-:W-:-:S11]  /*0e90*/  @P4 MOV R6, R16 ;  /* 0x0000001000064202 */ /* 0x000fd60000000f00 */
[----:B------:R-:W-:-:S05]  /*0ea0*/  @P0 IMAD.MOV.U32 R6, RZ, RZ, R9 ;  /* 0x000000ffff060224 */ /* 0x000fca00078e0009 */
[----:B------:R-:W-:-:S07]  /*0eb0*/  SHF.L.W.U32.HI R7, R6, R17, R7 ;  /* 0x0000001106077219 */ /* 0x000fce0000010e07 */
.L_x_8:
[C-C-:B------:R-:W-:Y:S01]  /*0ec0*/  SHF.L.W.U32.HI R17, R7.reuse, 0x2, R0.reuse ;  /* 0x0000000207117819 */ /* 0x140fe20000010e00 */
[----:B------:R-:W-:Y:S01]  /*0ed0*/  IMAD.SHL.U32 R7, R7, 0x4, RZ ;  /* 0x0000000407077824 */ /* 0x000fe200078e00ff */
[----:B------:R-:W-:Y:S01]  /*0ee0*/  UMOV UR4, 0x54442d19 ;  /* 0x54442d1900047882 */ /* 0x000fe20000000000 */
[----:B------:R-:W-:Y:S01]  /*0ef0*/  UMOV UR5, 0x3bf921fb ;  /* 0x3bf921fb00057882 */ /* 0x000fe20000000000 */
[----:B------:R-:W-:Y:S02]  /*0f00*/  SHF.R.S32.HI R8, RZ, 0x1f, R17 ;  /* 0x0000001fff087819 */ /* 0x000fe40000011411 */
[----:B------:R-:W-:Y:S02]  /*0f10*/  SHF.R.U32.HI R0, RZ, 0x1e, R0 ;  /* 0x0000001eff007819 */ /* 0x000fe40000011600 */
[C---:B------:R-:W-:Y:S02]  /*0f20*/  LOP3.LUT R6, R8.reuse, R7, RZ, 0x3c, !PT ;  /* 0x0000000708067212 */ /* 0x040fe400078e3cff */
[----:B------:R-:W-:-:S02]  /*0f30*/  LOP3.LUT R7, R8, R17, RZ, 0x3c, !PT ;  /* 0x0000001108077212 */ /* 0x000fc400078e3cff */
[C---:B------:R-:W-:Y:S02]  /*0f40*/  ISETP.GE.AND P0, PT, R17.reuse, RZ, PT ;  /* 0x000000ff1100720c */ /* 0x040fe40003f06270 */
[----:B------:R-:W-:Y:S02]  /*0f50*/  LEA.HI R0, R17, R0, RZ, 0x1 ;  /* 0x0000000011007211 */ /* 0x000fe400078f08ff */
[----:B------:R-:W0:Y:S02]  /*0f60*/  I2F.F64.S64 R6, R6 ;  /* 0x0000000600067312 */ /* 0x000e240000301c00 */
[----:B0-----:R-:W-:-:S10]  /*0f70*/  DMUL R8, R6, UR4 ;  /* 0x0000000406087c28 */ /* 0x001fd40008000000 */
[----:B------:R-:W0:Y:S02]  /*0f80*/  F2F.F32.F64 R8, R8 ;  /* 0x0000000800087310 */ /* 0x000e240000301000 */
[----:B0-----:R-:W-:-:S07]  /*0f90*/  FSEL R17, -R8, R8, !P0 ;  /* 0x0000000808117208 */ /* 0x001fce0004000100 */
.L_x_6:
[----:B------:R-:W0:Y:S01]  /*0fa0*/  LDC.64 R8, c[0x0][0x388] ;  /* 0x0000e200ff087b82 */ /* 0x000e220000000a00 */
[----:B------:R-:W1:Y:S07]  /*0fb0*/  LDCU UR10, c[0x0][0x3b8] ;  /* 0x00007700ff0a77ac */ /* 0x000e6e0008000800 */
[----:B------:R-:W2:Y:S01]  /*0fc0*/  LDC.64 R6, c[0x0][0x398] ;  /* 0x0000e600ff067b82 */ /* 0x000ea20000000a00 */
[--C-:B-1----:R-:W-:Y:S02]  /*0fd0*/  IMAD R19, R3, UR10, R10.reuse ;  /* 0x0000000a03137c24 */ /* 0x102fe4000f8e020a */
[----:B------:R-:W-:-:S02]  /*0fe0*/  IMAD R21, R4, UR10, R10 ;  /* 0x0000000a04157c24 */ /* 0x000fc4000f8e020a */
[----:B0-----:R-:W-:-:S06]  /*0ff0*/  IMAD.WIDE.U32 R8, R19, 0x4, R8 ;  /* 0x0000000413087825 */ /* 0x001fcc00078e0008 */
[----:B------:R0:W3:Y:S01]  /*1000*/  LDG.E R8, desc[UR6][R8.64] ;  /* 0x0000000608087981 */ /* 0x0000e2000c1e1900 */
[----:B--2---:R-:W-:Y:S01]  /*1010*/  IMAD.WIDE R6, R21, 0x4, R6 ;  /* 0x0000000415067825 */ /* 0x004fe200078e0206 */
[----:B------:R-:W-:-:S03]  /*1020*/  MOV R20, 0x37cbac00 ;  /* 0x37cbac0000147802 */ /* 0x000fc60000000f00 */
[----:B------:R-:W-:Y:S01]  /*1030*/  FMUL R19, R17, R17 ;  /* 0x0000001111137220 */ /* 0x000fe20000400000 */
[----:B------:R-:W-:Y:S01]  /*1040*/  LOP3.LUT R18, R0, 0x1, RZ, 0xc0, !PT ;  /* 0x0000000100127812 */ /* 0x000fe200078ec0ff */
[----:B------:R-:W1:Y:S01]  /*1050*/  LDC R21, c[0x0][0x3c0] ;  /* 0x0000f000ff157b82 */ /* 0x000e620000000800 */
[----:B------:R-:W3:Y:S02]  /*1060*/  LDG.E R7, desc[UR6][R6.64] ;  /* 0x0000000606077981 */ /* 0x000ee4000c1e1900 */
[----:B------:R-:W-:Y:S01]  /*1070*/  ISETP.NE.U32.AND P0, PT, R18, 0x1, PT ;  /* 0x000000011200780c */ /* 0x000fe20003f05070 */
[----:B------:R-:W-:Y:S01]  /*1080*/  FFMA R20, R19, R20, -0.0013887860113754868507 ;  /* 0xbab607ed13147423 */ /* 0x000fe20000000014 */
[----:B------:R-:W-:Y:S01]  /*1090*/  IMAD.MOV.U32 R18, RZ, RZ, 0x3c0885e4 ;  /* 0x3c0885e4ff127424 */ /* 0x000fe200078e00ff */
[----:B0-----:R-:W-:Y:S01]  /*10a0*/  MOV R9, 0x3e2aaaa8 ;  /* 0x3e2aaaa800097802 */ /* 0x001fe20000000f00 */
[----:B------:R-:W-:Y:S02]  /*10b0*/  VIADD R0, R0, 0x1 ;  /* 0x0000000100007836 */ /* 0x000fe40000000000 */
[----:B------:R-:W-:-:S02]  /*10c0*/  FSEL R20, R20, -0.00019574658654164522886, P0 ;  /* 0xb94d415314147808 */ /* 0x000fc40000000000 */
[----:B------:R-:W-:Y:S02]  /*10d0*/  FSEL R18, R18, 0.041666727513074874878, !P0 ;  /* 0x3d2aaabb12127808 */ /* 0x000fe40004000000 */
[----:B------:R-:W-:Y:S02]  /*10e0*/  LOP3.LUT P1, RZ, R0, 0x2, RZ, 0xc0, !PT ;  /* 0x0000000200ff7812 */ /* 0x000fe4000782c0ff */
[----:B------:R-:W-:Y:S01]  /*10f0*/  FSEL R9, -R9, -0.4999999701976776123, !P0 ;  /* 0xbeffffff09097808 */ /* 0x000fe20004000100 */
[----:B------:R-:W-:Y:S01]  /*1100*/  FFMA R18, R19, R20, R18 ;  /* 0x0000001413127223 */ /* 0x000fe20000000012 */
[----:B------:R-:W-:Y:S01]  /*1110*/  FSEL R0, R17, 1, !P0 ;  /* 0x3f80000011007808 */ /* 0x000fe20004000000 */
[----:B------:R-:W-:Y:S02]  /*1120*/  VIADD R10, R10, 0x1 ;  /* 0x000000010a0a7836 */ /* 0x000fe40000000000 */
[C---:B------:R-:W-:Y:S02]  /*1130*/  FFMA R9, R19.reuse, R18, R9 ;  /* 0x0000001213097223 */ /* 0x040fe40000000009 */
[----:B------:R-:W-:Y:S01]  /*1140*/  FFMA R19, R19, R0, RZ ;  /* 0x0000000013137223 */ /* 0x000fe200000000ff */
[----:B------:R-:W-:-:S03]  /*1150*/  ISETP.NE.AND P0, PT, R10, UR10, PT ;  /* 0x0000000a0a007c0c */ /* 0x000fc6000bf05270 */
[----:B------:R-:W-:-:S04]  /*1160*/  FFMA R0, R19, R9, R0 ;  /* 0x0000000913007223 */ /* 0x000fc80000000000 */
[----:B------:R-:W-:-:S04]  /*1170*/  @P1 FADD R0, RZ, -R0 ;  /* 0x80000000ff001221 */ /* 0x000fc80000000000 */
[----:B-1----:R-:W-:Y:S01]  /*1180*/  FFMA R0, R0, R21, 1 ;  /* 0x3f80000000007423 */ /* 0x002fe20000000015 */
[----:B---3--:R-:W-:-:S04]  /*1190*/  FMUL R8, R8, R7 ;  /* 0x0000000708087220 */ /* 0x008fc80000400000 */
[----:B------:R-:W-:Y:S01]  /*11a0*/  FFMA R11, R8, R0, R11 ;  /* 0x00000000080b7223 */ /* 0x000fe2000000000b */
[----:B------:R-:W-:Y:S06]  /*11b0*/  @P0 BRA `(.L_x_9) ;  /* 0xfffffff400f00947 */ /* 0x000fec000383ffff */
.L_x_5:
[----:B------:R-:W-:Y:S01]  /*11c0*/  FADD R2, R2, R11 ;  /* 0x0000000b02027221 */ /* 0x000fe20000000000 */
[----:B------:R-:W0:Y:S01]  /*11d0*/  LDCU UR4, c[0x0][0x3bc] ;  /* 0x00007780ff0477ac */ /* 0x000e220008000800 */
[----:B------:R-:W-:Y:S02]  /*11e0*/  BSSY.RECONVERGENT B0, `(.L_x_10) ;  /* 0x000006b000007945 */ /* 0x000fe40003800200 */
[C---:B------:R-:W-:Y:S01]  /*11f0*/  FMUL R0, R2.reuse, 2.4142136573791503906 ;  /* 0x401a827a02007820 */ /* 0x040fe20000400000 */
[----:B------:R-:W-:-:S03]  /*1200*/  FMUL R6, R2, 1.6180340051651000977 ;  /* 0x3fcf1bbd02067820 */ /* 0x000fc60000400000 */
[C---:B------:R-:W-:Y:S01]  /*1210*/  FMUL R7, R0.reuse, 0.63661974668502807617 ;  /* 0x3f22f98300077820 */ /* 0x040fe20000400000 */
[----:B------:R-:W-:-:S05]  /*1220*/  FSETP.GE.AND P0, PT, |R0|, 105615, PT ;  /* 0x47ce47800000780b */ /* 0x000fca0003f06200 */
[----:B------:R-:W1:Y:S01]  /*1230*/  F2I.NTZ R7, R7 ;  /* 0x0000000700077305 */ /* 0x000e620000203100 */
[----:B0-----:R-:W-:Y:S01]  /*1240*/  FMUL R6, R6, UR4 ;  /* 0x0000000406067c20 */ /* 0x001fe20008400000 */
[----:B-1----:R-:W-:-:S05]  /*1250*/  I2FP.F32.S32 R9, R7 ;  /* 0x0000000700097245 */ /* 0x002fca0000201400 */
        /* <DEDUP_REMOVED lines=8> */
[----:B------:R-:W-:Y:S01]  /*12e0*/  SHF.L.U32 R7, R0, 0x8, RZ ;  /* 0x0000000800077819 */ /* 0x000fe200000006ff */
[----:B------:R-:W-:Y:S01]  /*12f0*/  IMAD.MOV.U32 R2, RZ, RZ, RZ ;  /* 0x000000ffff027224 */ /* 0x000fe200078e00ff */
[----:B------:R-:W0:Y:S01]  /*1300*/  LDCU.64 UR8, c[0x4][URZ] ;  /* 0x01000000ff0877ac */ /* 0x000e220008000a00 */
[----:B------:R-:W-:Y:S01]  /*1310*/  IMAD.MOV.U32 R18, RZ, RZ, RZ ;  /* 0x000000ffff127224 */ /* 0x000fe200078e00ff */
[----:B------:R-:W-:Y:S01]  /*1320*/  LOP3.LUT R17, R7, 0x80000000, RZ, 0xfc, !PT ;  /* 0x8000000007117812 */ /* 0x000fe200078efcff */
[----:B------:R-:W-:Y:S01]  /*1330*/  UMOV UR5, URZ ;  /* 0x000000ff00057c82 */ /* 0x000fe20008000000 */
[----:B------:R-:W-:-:S05]  /*1340*/  UMOV UR4, URZ ;  /* 0x000000ff00047c82 */ /* 0x000fca0008000000 */
.L_x_12:
[----:B0-----:R-:W-:Y:S01]  /*1350*/  MOV R10, UR8 ;  /* 0x00000008000a7c02 */ /* 0x001fe20008000f00 */
        /* <DEDUP_REMOVED lines=15> */
[----:B------:R-:W-:Y:S01]  /*1450*/  IADD3.X R2, PT, PT, R9, UR5, RZ, P6, !PT ;  /* 0x0000000509027c10 */ /* 0x000fe2000b7fe4ff */
[--C-:B------:R-:W-:Y:S01]  /*1460*/  @P0 IMAD.MOV.U32 R5, RZ, RZ, R7.reuse ;  /* 0x000000ffff050224 */ /* 0x100fe200078e0007 */
[-C--:B------:R-:W-:Y:S01]  /*1470*/  @P1 MOV R12, R7.reuse ;  /* 0x00000007000c1202 */ /* 0x080fe20000000f00 */
[--C-:B------:R-:W-:Y:S01]  /*1480*/  @P2 IMAD.MOV.U32 R13, RZ, RZ, R7.reuse ;  /* 0x000000ffff0d2224 */ /* 0x100fe200078e0007 */
[----:B------:R-:W-:Y:S01]  /*1490*/  @P4 MOV R15, R7 ;  /* 0x00000007000f4202 */ /* 0x000fe20000000f00 */
[--C-:B------:R-:W-:Y:S02]  /*14a0*/  @P3 IMAD.MOV.U32 R14, RZ, RZ, R7.reuse ;  /* 0x000000ffff0e3224 */ /* 0x100fe400078e0007 */
[----:B------:R-:W-:Y:S01]  /*14b0*/  @P5 IMAD.MOV.U32 R16, RZ, RZ, R7 ;  /* 0x000000ffff105224 */ /* 0x000fe200078e0007 */
[----:B------:R-:W-:Y:S06]  /*14c0*/  BRA.U UP0, `(.L_x_12) ;  /* 0xfffffffd00a07547 */ /* 0x000fec000b83ffff */
[----:B------:R-:W-:Y:S01]  /*14d0*/  SHF.R.U32.HI R7, RZ, 0x17, R0 ;  /* 0x00000017ff077819 */ /* 0x000fe20000011600 */
[----:B------:R-:W-:Y:S03]  /*14e0*/  BSSY.RECONVERGENT B1, `(.L_x_13) ;  /* 0x0000028000017945 */ /* 0x000fe60003800200 */
[C---:B------:R-:W-:Y:S02]  /*14f0*/  LOP3.LUT R8, R7.reuse, 0xe0, RZ, 0xc0, !PT ;  /* 0x000000e007087812 */ /* 0x040fe400078ec0ff */
[----:B------:R-:W-:Y:S02]  /*1500*/  LOP3.LUT P6, RZ, R7, 0x1f, RZ, 0xc0, !PT ;  /* 0x0000001f07ff7812 */ /* 0x000fe400078cc0ff */
[----:B------:R-:W-:-:S04]  /*1510*/  IADD3 R8, PT, PT, R8, -0x80, RZ ;  /* 0xffffff8008087810 */ /* 0x000fc80007ffe0ff */
        /* <DEDUP_REMOVED lines=16> */
[----:B------:R-:W-:Y:S01]  /*1620*/  @P1 IMAD.MOV.U32 R8, RZ, RZ, R14 ;  /* 0x000000ffff081224 */ /* 0x000fe200078e000e */
[----:B------:R-:W-:Y:S01]  /*1630*/  @P0 MOV R9, R14 ;  /* 0x0000000e00090202 */ /* 0x000fe20000000f00 */
[----:B------:R-:W-:-:S04]  /*1640*/  @P0 IMAD.MOV.U32 R8, RZ, RZ, R15 ;  /* 0x000000ffff080224 */ /* 0x000fc800078e000f */
[----:B------:R-:W-:Y:S01]  /*1650*/  @P3 MOV R8, R16 ;  /* 0x0000001000083202 */ /* 0x000fe20000000f00 */
[----:B------:R-:W-:Y:S02]  /*1660*/  @P5 IMAD.MOV.U32 R8, RZ, RZ, R2 ;  /* 0x000000ffff085224 */ /* 0x000fe400078e0002 */
[----:B------:R-:W-:Y:S02]  /*1670*/  @P3 IMAD.MOV.U32 R9, RZ, RZ, R15 ;  /* 0x000000ffff093224 */ /* 0x000fe400078e000f */
[----:B------:R-:W-:Y:S01]  /*1680*/  @P5 IMAD.MOV.U32 R9, RZ, RZ, R16 ;  /* 0x000000ffff095224 */ /* 0x000fe200078e0010 */
[----:B------:R-:W-:Y:S01]  /*1690*/  @P4 MOV R9, R2 ;  /* 0x0000000200094202 */ /* 0x000fe20000000f00 */
[----:B------:R-:W-:Y:S01]  /*16a0*/  IMAD.MOV.U32 R17, RZ, RZ, R8 ;  /* 0x000000ffff117224 */ /* 0x000fe200078e0008 */
[----:B------:R-:W-:Y:S06]  /*16b0*/  @!P6 BRA `(.L_x_14) ;  /* 0x000000000028e947 */ /* 0x000fec0003800000 */
[----:B------:R-:W-:Y:S01]  /*16c0*/  @P1 IMAD.MOV.U32 R5, RZ, RZ, R12 ;  /* 0x000000ffff051224 */ /* 0x000fe200078e000c */
[----:B------:R-:W-:Y:S01]  /*16d0*/  @P0 MOV R5, R13 ;  /* 0x0000000d00050202 */ /* 0x000fe20000000f00 */
[----:B------:R-:W-:Y:S01]  /*16e0*/  @P3 IMAD.MOV.U32 R5, RZ, RZ, R14 ;  /* 0x000000ffff053224 */ /* 0x000fe200078e000e */
[----:B------:R-:W-:Y:S01]  /*16f0*/  ISETP.EQ.AND P0, PT, R10, 0x8, PT ;  /* 0x000000080a00780c */ /* 0x000fe20003f02270 */
[----:B------:R-:W-:Y:S01]  /*1700*/  @P5 IMAD.MOV.U32 R5, RZ, RZ, R15 ;  /* 0x000000ffff055224 */ /* 0x000fe200078e000f */
[----:B------:R-:W-:Y:S02]  /*1710*/  @P4 MOV R5, R16 ;  /* 0x0000001000054202 */ /* 0x000fe40000000f00 */
[----:B------:R-:W-:-:S04]  /*1720*/  LOP3.LUT R8, R7, 0x1f, RZ, 0xc0, !PT ;  /* 0x0000001f07087812 */ /* 0x000fc800078ec0ff */
[----:B------:R-:W-:-:S05]  /*1730*/  SHF.L.W.U32.HI R17, R9, R8, R17 ;  /* 0x0000000809117219 */ /* 0x000fca0000010e11 */
[----:B------:R-:W-:-:S05]  /*1740*/  @P0 IMAD.MOV.U32 R5, RZ, RZ, R2 ;  /* 0x000000ffff050224 */ /* 0x000fca00078e0002 */
[----:B------:R-:W-:-:S07]  /*1750*/  SHF.L.W.U32.HI R9, R5, R8, R9 ;  /* 0x0000000805097219 */ /* 0x000fce0000010e09 */
.L_x_14:
[----:B------:R-:W-:Y:S05]  /*1760*/  BSYNC.RECONVERGENT B1 ;  /* 0x0000000000017941 */ /* 0x000fea0003800200 */
.L_x_13:
[C---:B------:R-:W-:Y:S01]  /*1770*/  SHF.L.W.U32.HI R2, R9.reuse, 0x2, R17 ;  /* 0x0000000209027819 */ /* 0x040fe20000010e11 */
[----:B------:R-:W-:Y:S01]  /*1780*/  IMAD.SHL.U32 R9, R9, 0x4, RZ ;  /* 0x0000000409097824 */ /* 0x000fe200078e00ff */
[----:B------:R-:W-:Y:S01]  /*1790*/  UMOV UR4, 0x54442d19 ;  /* 0x54442d1900047882 */ /* 0x000fe20000000000 */
[----:B------:R-:W-:Y:S01]  /*17a0*/  UMOV UR5, 0x3bf921fb ;  /* 0x3bf921fb00057882 */ /* 0x000fe20000000000 */
[----:B------:R-:W-:Y:S02]  /*17b0*/  SHF.R.S32.HI R5, RZ, 0x1f, R2 ;  /* 0x0000001fff057819 */ /* 0x000fe40000011402 */
[----:B------:R-:W-:Y:S02]  /*17c0*/  ISETP.GE.AND P0, PT, R0, RZ, PT ;  /* 0x000000ff0000720c */ /* 0x000fe40003f06270 */
[C---:B------:R-:W-:Y:S02]  /*17d0*/  LOP3.LUT R10, R5.reuse, R9, RZ, 0x3c, !PT ;  /* 0x00000009050a7212 */ /* 0x040fe400078e3cff */
[----:B------:R-:W-:-:S02]  /*17e0*/  LOP3.LUT R11, R5, R2, RZ, 0x3c, !PT ;  /* 0x00000002050b7212 */ /* 0x000fc400078e3cff */
[----:B------:R-:W-:Y:S02]  /*17f0*/  SHF.R.U32.HI R7, RZ, 0x1e, R17 ;  /* 0x0000001eff077819 */ /* 0x000fe40000011611 */
[----:B------:R-:W0:Y:S01]  /*1800*/  I2F.F64.S64 R8, R10 ;  /* 0x0000000a00087312 */ /* 0x000e220000301c00 */
[C---:B------:R-:W-:Y:S02]  /*1810*/  LOP3.LUT R0, R2.reuse, R0, RZ, 0x3c, !PT ;  /* 0x0000000002007212 */ /* 0x040fe400078e3cff */
[----:B------:R-:W-:Y:S02]  /*1820*/  LEA.HI R7, R2, R7, RZ, 0x1 ;  /* 0x0000000702077211 */ /* 0x000fe400078f08ff */
[----:B------:R-:W-:Y:S02]  /*1830*/  ISETP.GE.AND P1, PT, R0, RZ, PT ;  /* 0x000000ff0000720c */ /* 0x000fe40003f26270 */
[----:B------:R-:W-:-:S05]  /*1840*/  IADD3 R0, PT, PT, -R7, RZ, RZ ;  /* 0x000000ff07007210 */ /* 0x000fca0007ffe1ff */
[----:B------:R-:W-:Y:S01]  /*1850*/  @!P0 IMAD.MOV.U32 R7, RZ, RZ, R0 ;  /* 0x000000ffff078224 */ /* 0x000fe200078e0000 */
[----:B0-----:R-:W-:-:S10]  /*1860*/  DMUL R8, R8, UR4 ;  /* 0x0000000408087c28 */ /* 0x001fd40008000000 */
[----:B------:R-:W0:Y:S02]  /*1870*/  F2F.F32.F64 R8, R8 ;  /* 0x0000000800087310 */ /* 0x000e240000301000 */
[----:B0-----:R-:W-:-:S07]  /*1880*/  FSEL R2, -R8, R8, !P1 ;  /* 0x0000000808027208 */ /* 0x001fce0004800100 */
.L_x_11:
[----:B------:R-:W-:Y:S05]  /*1890*/  BSYNC.RECONVERGENT B0 ;  /* 0x0000000000007941 */ /* 0x000fea0003800200 */
.L_x_10:
[----:B------:R-:W-:Y:S01]  /*18a0*/  FMUL R9, |R6|, 2.8853900432586669922 ;  /* 0x4038aa3b06097820 */ /* 0x000fe20000400200 */
[----:B------:R-:W-:Y:S02]  /*18b0*/  IMAD.MOV.U32 R8, RZ, RZ, 0x37cbac00 ;  /* 0x37cbac00ff087424 */ /* 0x000fe400078e00ff */
[----:B------:R-:W-:Y:S01]  /*18c0*/  FMUL R13, R2, R2 ;  /* 0x00000002020d7220 */ /* 0x000fe20000400000 */
[C---:B------:R-:W-:Y:S01]  /*18d0*/  LOP3.LUT R0, R7.reuse, 0x1, RZ, 0xc0, !PT ;  /* 0x0000000107007812 */ /* 0x040fe200078ec0ff */
[----:B------:R-:W-:Y:S01]  /*18e0*/  IMAD.MOV.U32 R16, RZ, RZ, 0x3c80f082 ;  /* 0x3c80f082ff107424 */ /* 0x000fe200078e00ff */
[----:B------:R-:W-:Y:S01]  /*18f0*/  LOP3.LUT P2, RZ, R7, 0x2, RZ, 0xc0, !PT ;  /* 0x0000000207ff7812 */ /* 0x000fe2000784c0ff */
[----:B------:R-:W0:Y:S01]  /*1900*/  MUFU.EX2 R9, R9 ;  /* 0x0000000900097308 */ /* 0x000e220000000800 */
[----:B------:R-:W-:Y:S01]  /*1910*/  FFMA R5, R13, R8, -0.0013887860113754868507 ;  /* 0xbab607ed0d057423 */ /* 0x000fe20000000008 */
[----:B------:R-:W-:Y:S01]  /*1920*/  ISETP.NE.U32.AND P0, PT, R0, 0x1, PT ;  /* 0x000000010000780c */ /* 0x000fe20003f05070 */
[----:B------:R-:W-:Y:S01]  /*1930*/  IMAD R3, R3, UR10, R4 ;  /* 0x0000000a03037c24 */ /* 0x000fe2000f8e0204 */
[----:B------:R-:W-:-:S02]  /*1940*/  MOV R8, 0x3d2aaabb ;  /* 0x3d2aaabb00087802 */ /* 0x000fc40000000f00 */
[----:B------:R-:W-:Y:S01]  /*1950*/  FSEL R0, R5, -0.00019574658654164522886, !P0 ;  /* 0xb94d415305007808 */ /* 0x000fe20004000000 */
[----:B------:R-:W-:Y:S01]  /*1960*/  IMAD.MOV.U32 R5, RZ, RZ, 0x3f800000 ;  /* 0x3f800000ff057424 */ /* 0x000fe200078e00ff */
[----:B------:R-:W-:Y:S02]  /*1970*/  FSEL R8, R8, 0.0083327032625675201416, !P0 ;  /* 0x3c0885e408087808 */ /* 0x000fe40004000000 */
[----:B------:R-:W-:Y:S02]  /*1980*/  MOV R14, 0x3effffff ;  /* 0x3effffff000e7802 */ /* 0x000fe40000000f00 */
[----:B------:R-:W-:Y:S01]  /*1990*/  FSETP.GE.AND P1, PT, |R6|, 9.010913848876953125, PT ;  /* 0x41102cb40600780b */ /* 0x000fe20003f26200 */
[----:B------:R-:W-:Y:S01]  /*19a0*/  FFMA R12, R13, R0, R8 ;  /* 0x000000000d0c7223 */ /* 0x000fe20000000008 */
[----:B------:R-:W-:Y:S02]  /*19b0*/  FSEL R14, -R14, -0.16666662693023681641, !P0 ;  /* 0xbe2aaaa80e0e7808 */ /* 0x000fe40004000100 */
[----:B------:R-:W-:Y:S01]  /*19c0*/  FSEL R0, R2, 1, P0 ;  /* 0x3f80000002007808 */ /* 0x000fe20000000000 */
[----:B0-----:R-:W-:Y:S01]  /*19d0*/  FADD R10, R9, 1 ;  /* 0x3f800000090a7421 */ /* 0x001fe20000000000 */
[----:B------:R-:W-:Y:S01]  /*19e0*/  FSETP.GE.AND P0, PT, |R6|, 0.60000002384185791016, PT ;  /* 0x3f19999a0600780b */ /* 0x000fe20003f06200 */
[----:B------:R-:W0:Y:S01]  /*19f0*/  LDC.64 R8, c[0x0][0x3a0] ;  /* 0x0000e800ff087b82 */ /* 0x000e220000000a00 */
[C---:B------:R-:W-:Y:S01]  /*1a00*/  FFMA R12, R13.reuse, R12, R14 ;  /* 0x0000000c0d0c7223 */ /* 0x040fe2000000000e */
[----:B------:R-:W-:-:S02]  /*1a10*/  FFMA R13, R13, R0, RZ ;  /* 0x000000000d0d7223 */ /* 0x000fc400000000ff */
[----:B------:R-:W1:Y:S02]  /*1a20*/  MUFU.RCP R10, R10 ;  /* 0x0000000a000a7308 */ /* 0x000e640000001000 */
[----:B------:R-:W-:Y:S01]  /*1a30*/  FFMA R0, R13, R12, R0 ;  /* 0x0000000c0d007223 */ /* 0x000fe20000000000 */
[----:B------:R-:W-:-:S03]  /*1a40*/  IMAD.MOV.U32 R13, RZ, RZ, 0x3f972474 ;  /* 0x3f972474ff0d7424 */ /* 0x000fc600078e00ff */
[----:B------:R-:W-:-:S04]  /*1a50*/  @P2 FADD R0, RZ, -R0 ;  /* 0x80000000ff002221 */ /* 0x000fc80000000000 */
[----:B------:R-:W-:Y:S01]  /*1a60*/  FFMA R0, R0, R13, 1 ;  /* 0x3f80000000007423 */ /* 0x000fe2000000000d */
[----:B-1----:R-:W-:Y:S01]  /*1a70*/  FFMA R7, R10, -2, R5 ;  /* 0xc00000000a077823 */ /* 0x002fe20000000005 */
[----:B------:R-:W-:Y:S01]  /*1a80*/  FMUL R5, R6, R6 ;  /* 0x0000000606057220 */ /* 0x000fe20000400000 */
[----:B------:R-:W1:Y:S01]  /*1a90*/  LDC.64 R10, c[0x0][0x3a8] ;  /* 0x0000ea00ff0a7b82 */ /* 0x000e620000000a00 */
[----:B0-----:R-:W-:-:S04]  /*1aa0*/  IMAD.WIDE R8, R3, 0x4, R8 ;  /* 0x0000000403087825 */ /* 0x001fc800078e0208 */
[----:B------:R-:W-:Y:S01]  /*1ab0*/  FFMA R16, R5, R16, -0.052303962409496307373 ;  /* 0xbd563cae05107423 */ /* 0x000fe20000000010 */
[----:B------:R-:W-:-:S03]  /*1ac0*/  FSEL R7, R7, 1, !P1 ;  /* 0x3f80000007077808 */ /* 0x000fc60004800000 */
[----:B------:R-:W-:Y:S01]  /*1ad0*/  FFMA R2, R5, R16, 0.1331529766321182251 ;  /* 0x3e08594105027423 */ /* 0x000fe20000000010 */
[----:B------:R-:W-:-:S03]  /*1ae0*/  LOP3.LUT R7, R7, 0x80000000, R6, 0xb8, !PT ;  /* 0x8000000007077812 */ /* 0x000fc600078eb806 */
[----:B------:R-:W-:-:S04]  /*1af0*/  FFMA R2, R5, R2, -0.33332768082618713379 ;  /* 0xbeaaa9ed05027423 */ /* 0x000fc80000000002 */
[----:B------:R-:W-:-:S04]  /*1b00*/  FFMA R5, R5, R2, RZ ;  /* 0x0000000205057223 */ /* 0x000fc800000000ff */
[----:B------:R-:W-:-:S04]  /*1b10*/  @!P0 FFMA R7, R6, R5, R6 ;  /* 0x0000000506078223 */ /* 0x000fc80000000006 */
[----:B------:R-:W-:Y:S01]  /*1b20*/  FMUL R7, R0, R7 ;  /* 0x0000000700077220 */ /* 0x000fe20000400000 */
[----:B-1----:R-:W-:-:S05]  /*1b30*/  IMAD.WIDE R10, R3, 0x4, R10 ;  /* 0x00000004030a7825 */ /* 0x002fca00078e020a */
[----:B------:R-:W-:Y:S04]  /*1b40*/  STG.E desc[UR6][R10.64], R7 ;  /* 0x000000070a007986 */ /* 0x000fe8000c101906 */
[----:B------:R-:W-:Y:S01]  /*1b50*/  STG.E desc[UR6][R8.64], R7 ;  /* 0x0000000708007986 */ /* 0x000fe2000c101906 */
[----:B------:R-:W-:Y:S05]  /*1b60*/  EXIT ;  /* 0x000000000000794d */ /* 0x000fea0003800000 */
.L_x_15:
[----:B------:R-:W-:-:S00]  /*1b70*/  BRA `(.L_x_15) ;  /* 0xfffffffc00fc7947 */ /* 0x000fc0000383ffff */
[----:B------:R-:W-:-:S00]  /*1b80*/  NOP ;  /* 0x0000000000007918 */ /* 0x000fc00000000000 */
[----:B------:R-:W-:-:S00]  /*1b90*/  NOP ;  /* 0x0000000000007918 */ /* 0x000fc00000000000 */
[----:B------:R-:W-:-:S00]  /*1ba0*/  NOP ;  /* 0x0000000000007918 */ /* 0x000fc00000000000 */
[----:B------:R-:W-:-:S00]  /*1bb0*/  NOP ;  /* 0x0000000000007918 */ /* 0x000fc00000000000 */
[----:B------:R-:W-:-:S00]  /*1bc0*/  NOP ;  /* 0x0000000000007918 */ /* 0x000fc00000000000 */
[----:B------:R-:W-:-:S00]  /*1bd0*/  NOP ;  /* 0x0000000000007918 */ /* 0x000fc00000000000 */
[----:B------:R-:W-:-:S00]  /*1be0*/  NOP ;  /* 0x0000000000007918 */ /* 0x000fc00000000000 */
[----:B------:R-:W-:-:S00]  /*1bf0*/  NOP ;  /* 0x0000000000007918 */ /* 0x000fc00000000000 */
.L_x_94:


//--------------------- .text._Z28ethiopian_convolution_kernelPKfS0_Pfiiiiiiff --------------------------
	.section	.text._Z28ethiopian_convolution_kernelPKfS0_Pfiiiiiiff,"ax",@progbits
	.align	128
        .global         _Z28ethiopian_convolution_kernelPKfS0_Pfiiiiiiff
        .type           _Z28ethiopian_convolution_kernelPKfS0_Pfiiiiiiff,@function
        .size           _Z28ethiopian_convolution_kernelPKfS0_Pfiiiiiiff,(.L_x_95 - _Z28ethiopian_convolution_kernelPKfS0_Pfiiiiiiff)
        .other          _Z28ethiopian_convolution_kernelPKfS0_Pfiiiiiiff,@"STO_CUDA_ENTRY STV_DEFAULT"
_Z28ethiopian_convolution_kernelPKfS0_Pfiiiiiiff:
.text._Z28ethiopian_convolution_kernelPKfS0_Pfiiiiiiff:
[----:B------:R-:W-:Y:S01]  /*0000*/  LDC R1, c[0x0][0x37c] ;  /* 0x0000df00ff017b82 */ /* 0x000fe20000000800 */
[----:B------:R-:W0:Y:S07]  /*0010*/  S2R R3, SR_TID.Y ;  /* 0x0000000000037919 */ /* 0x000e2e0000002200 */
[----:B------:R-:W1:Y:S01]  /*0020*/  LDC R17, c[0x0][0x368] ;  /* 0x0000da00ff117b82 */ /* 0x000e620000000800 */
[----:B------:R-:W2:Y:S01]  /*0030*/  LDCU.64 UR8, c[0x0][0x3a0] ;  /* 0x00007400ff0877ac */ /* 0x000ea20008000a00 */
[----:B------:R-:W1:Y:S01]  /*0040*/  S2R R0, SR_TID.Z ;  /* 0x0000000000007919 */ /* 0x000e620000002300 */
[----:B------:R-:W2:Y:S01]  /*0050*/  LDCU UR12, c[0x0][0x3ac] ;  /* 0x00007580ff0c77ac */ /* 0x000ea20008000800 */
[----:B------:R-:W3:Y:S04]  /*0060*/  S2R R5, SR_TID.X ;  /* 0x0000000000057919 */ /* 0x000ee80000002100 */
[----:B------:R-:W0:Y:S01]  /*0070*/  S2UR UR5, SR_CTAID.Y ;  /* 0x00000000000579c3 */ /* 0x000e220000002600 */
[----:B------:R-:W4:Y:S07]  /*0080*/  LDCU UR10, c[0x0][0x398] ;  /* 0x00007300ff0a77ac */ /* 0x000f2e0008000800 */
[----:B------:R-:W0:Y:S01]  /*0090*/  LDC R18, c[0x0][0x364] ;  /* 0x0000d900ff127b82 */ /* 0x000e220000000800 */
[----:B--2---:R-:W-:-:S07]  /*00a0*/  UIADD3 UR7, UPT, UPT, UR9, -UR12, URZ ;  /* 0x8000000c09077290 */ /* 0x004fce000fffe0ff */
[----:B------:R-:W1:Y:S08]  /*00b0*/  S2UR UR4, SR_CTAID.Z ;  /* 0x00000000000479c3 */ /* 0x000e700000002700 */
[----:B------:R-:W3:Y:S08]  /*00c0*/  S2UR UR6, SR_CTAID.X ;  /* 0x00000000000679c3 */ /* 0x000ef00000002500 */
[----:B------:R-:W3:Y:S01]  /*00d0*/  LDC R16, c[0x0][0x360] ;  /* 0x0000d800ff107b82 */ /* 0x000ee20000000800 */
[----:B0-----:R-:W-:-:S05]  /*00e0*/  IMAD R18, R18, UR5, R3 ;  /* 0x0000000512127c24 */ /* 0x001fca000f8e0203 */
[----:B------:R-:W-:Y:S01]  /*00f0*/  ISETP.GE.AND P0, PT, R18, UR8, PT ;  /* 0x0000000812007c0c */ /* 0x000fe2000bf06270 */
[----:B-1----:R-:W-:-:S05]  /*0100*/  IMAD R17, R17, UR4, R0 ;  /* 0x0000000411117c24 */ /* 0x002fca000f8e0200 */
[----:B----4-:R-:W-:Y:S01]  /*0110*/  ISETP.GE.OR P0, PT, R17, UR10, P0 ;  /* 0x0000000a11007c0c */ /* 0x010fe20008706670 */
[----:B---3--:R-:W-:-:S05]  /*0120*/  IMAD R16, R16, UR6, R5 ;  /* 0x0000000610107c24 */ /* 0x008fca000f8e0205 */
[----:B------:R-:W-:-:S13]  /*0130*/  ISETP.GT.OR P0, PT, R16, UR7, P0 ;  /* 0x0000000710007c0c */ /* 0x000fda0008704670 */
[----:B------:R-:W-:Y:S05]  /*0140*/  @P0 EXIT ;  /* 0x000000000000094d */ /* 0x000fea0003800000 */
[----:B------:R-:W0:Y:S01]  /*0150*/  LDCU UR4, c[0x0][0x39c] ;  /* 0x00007380ff0477ac */ /* 0x000e220008000800 */
[----:B------:R-:W-:Y:S01]  /*0160*/  IMAD.MOV.U32 R13, RZ, RZ, RZ ;  /* 0x000000ffff0d7224 */ /* 0x000fe200078e00ff */
[----:B------:R-:W-:Y:S01]  /*0170*/  UISETP.GE.AND UP0, UPT, UR12, 0x1, UPT ;  /* 0x000000010c00788c */ /* 0x000fe2000bf06270 */
[----:B------:R-:W1:Y:S03]  /*0180*/  LDCU.64 UR10, c[0x0][0x358] ;  /* 0x00006b00ff0a77ac */ /* 0x000e660008000a00 */
[----:B0-----:R-:W-:-:S09]  /*0190*/  UISETP.LT.OR UP0, UPT, UR4, 0x1, !UP0 ;  /* 0x000000010400788c */ /* 0x001fd2000c701670 */
[----:B-1----:R-:W-:Y:S05]  /*01a0*/  BRA.U UP0, `(.L_x_16) ;  /* 0x00000011007c7547 */ /* 0x002fea000b800000 */
[----:B------:R-:W-:Y:S01]  /*01b0*/  IMAD.MOV.U32 R13, RZ, RZ, RZ ;  /* 0x000000ffff0d7224 */ /* 0x000fe200078e00ff */
[----:B------:R-:W-:-:S06]  /*01c0*/  UMOV UR4, URZ ;  /* 0x000000ff00047c82 */ /* 0x000fcc0008000000 */
.L_x_29:
[----:B------:R-:W0:Y:S01]  /*01d0*/  LDC R0, c[0x0][0x39c] ;  /* 0x0000e700ff007b82 */ /* 0x000e220000000800 */
[----:B------:R-:W1:Y:S01]  /*01e0*/  LDCU UR5, c[0x0][0x3a4] ;  /* 0x00007480ff0577ac */ /* 0x000e620008000800 */
[-C--:B0-----:R-:W-:Y:S02]  /*01f0*/  IMAD R11, R17, R0.reuse, UR4 ;  /* 0x00000004110b7e24 */ /* 0x081fe4000f8e0200 */
[----:B------:R-:W-:Y:S01]  /*0200*/  IMAD R12, R18, R0, UR4 ;  /* 0x00000004120c7e24 */ /* 0x000fe2000f8e0200 */
[----:B------:R-:W-:Y:S01]  /*0210*/  UIADD3 UR4, UPT, UPT, UR4, 0x1, URZ ;  /* 0x0000000104047890 */ /* 0x000fe2000fffe0ff */
[----:B-1----:R-:W-:Y:S01]  /*0220*/  IMAD R11, R11, UR5, R16 ;  /* 0x000000050b0b7c24 */ /* 0x002fe2000f8e0210 */
[----:B------:R-:W-:-:S04]  /*0230*/  UMOV UR5, URZ ;  /* 0x000000ff00057c82 */ /* 0x000fc80008000000 */
[----:B------:R-:W-:-:S04]  /*0240*/  ISETP.NE.AND P0, PT, R0, UR4, PT ;  /* 0x0000000400007c0c */ /* 0x000fc8000bf05270 */
[----:B------:R-:W-:-:S09]  /*0250*/  P2R R20, PR, RZ, 0x1 ;  /* 0x00000001ff147803 */ /* 0x000fd20000000000 */
.L_x_28:
[----:B------:R-:W0:Y:S01]  /*0260*/  LDC R3, c[0x0][0x3ac] ;  /* 0x0000eb00ff037b82 */ /* 0x000e220000000800 */
[----:B------:R-:W-:Y:S01]  /*0270*/  UMOV UR8, UR5 ;  /* 0x0000000500087c82 */ /* 0x000fe20008000000 */
[----:B------:R-:W-:Y:S02]  /*0280*/  IMAD.MOV.U32 R9, RZ, RZ, RZ ;  /* 0x000000ffff097224 */ /* 0x000fe400078e00ff */
[----:B0-----:R-:W-:Y:S01]  /*0290*/  IMAD R10, R12, R3, UR5 ;  /* 0x000000050c0a7e24 */ /* 0x001fe2000f8e0203 */
[----:B------:R-:W-:-:S06]  /*02a0*/  UIADD3 UR5, UPT, UPT, UR5, 0x1, URZ ;  /* 0x0000000105057890 */ /* 0x000fcc000fffe0ff */
[----:B------:R-:W-:-:S04]  /*02b0*/  ISETP.NE.AND P0, PT, R3, UR5, PT ;  /* 0x0000000503007c0c */ /* 0x000fc8000bf05270 */
[----:B------:R-:W-:-:S09]  /*02c0*/  P2R R19, PR, RZ, 0x1 ;  /* 0x00000001ff137803 */ /* 0x000fd20000000000 */
.L_x_27:
[----:B------:R-:W0:Y:S01]  /*02d0*/  LDCU UR9, c[0x0][0x3a8] ;  /* 0x00007500ff0977ac */ /* 0x000e220008000800 */
[----:B------:R-:W-:Y:S01]  /*02e0*/  IMAD.IADD R0, R16, 0x1, R9 ;  /* 0x0000000110007824 */ /* 0x000fe200078e0209 */
[----:B------:R-:W-:Y:S04]  /*02f0*/  BSSY.RECONVERGENT B0, `(.L_x_17) ;  /* 0x0000101000007945 */ /* 0x000fe80003800200 */
[----:B0-----:R-:W-:-:S13]  /*0300*/  ISETP.GE.AND P0, PT, R0, UR9, PT ;  /* 0x0000000900007c0c */ /* 0x001fda000bf06270 */
[----:B------:R-:W-:Y:S05]  /*0310*/  @P0 BRA `(.L_x_18) ;  /* 0x0000000c00f80947 */ /* 0x000fea0003800000 */
[----:B------:R-:W0:Y:S02]  /*0320*/  LDC R22, c[0x0][0x3ac] ;  /* 0x0000eb00ff167b82 */ /* 0x000e240000000800 */
[----:B0-----:R-:W-:-:S05]  /*0330*/  IMAD R21, R22, UR8, R9 ;  /* 0x0000000816157c24 */ /* 0x001fca000f8e0209 */
[----:B------:R-:W-:-:S05]  /*0340*/  I2FP.F32.S32 R21, R21 ;  /* 0x0000001500157245 */ /* 0x000fca0000201400 */
        /* <DEDUP_REMOVED lines=10> */
[----:B------:R-:W-:Y:S05]  /*03f0*/  @!P0 BRA `(.L_x_20) ;  /* 0x0000000400688947 */ /* 0x000fea0003800000 */
[----:B------:R-:W-:Y:S01]  /*0400*/  SHF.L.U32 R14, R0, 0x8, RZ ;  /* 0x00000008000e7819 */ /* 0x000fe200000006ff */
[----:B------:R-:W-:Y:S01]  /*0410*/  IMAD.MOV.U32 R3, RZ, RZ, RZ ;  /* 0x000000ffff037224 */ /* 0x000fe200078e00ff */
[----:B------:R-:W0:Y:S01]  /*0420*/  LDCU.64 UR12, c[0x4][URZ] ;  /* 0x01000000ff0c77ac */ /* 0x000e220008000a00 */
[----:B------:R-:W-:Y:S01]  /*0430*/  IMAD.MOV.U32 R23, RZ, RZ, RZ ;  /* 0x000000ffff177224 */ /* 0x000fe200078e00ff */
[----:B------:R-:W-:Y:S01]  /*0440*/  LOP3.LUT R27, R14, 0x80000000, RZ, 0xfc, !PT ;  /* 0x800000000e1b7812 */ /* 0x000fe200078efcff */
[----:B------:R-:W-:Y:S01]  /*0450*/  IMAD.MOV.U32 R26, RZ, RZ, RZ ;  /* 0x000000ffff1a7224 */ /* 0x000fe200078e00ff */
[----:B------:R-:W-:-:S06]  /*0460*/  UMOV UR6, URZ ;  /* 0x000000ff00067c82 */ /* 0x000fcc0008000000 */
.L_x_21:
[----:B0-----:R-:W-:Y:S01]  /*0470*/  MOV R14, UR12 ;  /* 0x0000000c000e7c02 */ /* 0x001fe20008000f00 */
[----:B------:R-:W-:-:S05]  /*0480*/  IMAD.U32 R15, RZ, RZ, UR13 ;  /* 0x0000000dff0f7e24 */ /* 0x000fca000f8e00ff */
[----:B------:R-:W2:Y:S01]  /*0490*/  LDG.E.CONSTANT R14, desc[UR10][R14.64] ;  /* 0x0000000a0e0e7981 */ /* 0x000ea2000c1e9900 */
[C---:B------:R-:W-:Y:S01]  /*04a0*/  ISETP.EQ.AND P4, PT, R26.reuse, RZ, PT ;  /* 0x000000ff1a00720c */ /* 0x040fe20003f82270 */
[----:B------:R-:W-:Y:S01]  /*04b0*/  UIADD3 UR6, UPT, UPT, UR6, 0x1, URZ ;  /* 0x0000000106067890 */ /* 0x000fe2000fffe0ff */
[C---:B------:R-:W-:Y:S01]  /*04c0*/  ISETP.EQ.AND P3, PT, R26.reuse, 0x4, PT ;  /* 0x000000041a00780c */ /* 0x040fe20003f62270 */
[----:B------:R-:W-:Y:S01]  /*04d0*/  UIADD3 UR12, UP1, UPT, UR12, 0x4, URZ ;  /* 0x000000040c0c7890 */ /* 0x000fe2000ff3e0ff */
[C---:B------:R-:W-:Y:S01]  /*04e0*/  ISETP.EQ.AND P2, PT, R26.reuse, 0x8, PT ;  /* 0x000000081a00780c */ /* 0x040fe20003f42270 */
[----:B------:R-:W-:Y:S01]  /*04f0*/  UISETP.NE.AND UP0, UPT, UR6, 0x6, UPT ;  /* 0x000000060600788c */ /* 0x000fe2000bf05270 */
[----:B------:R-:W-:Y:S01]  /*0500*/  ISETP.EQ.AND P1, PT, R26, 0xc, PT ;  /* 0x0000000c1a00780c */ /* 0x000fe20003f22270 */
[----:B------:R-:W-:Y:S01]  /*0510*/  UIADD3.X UR13, UPT, UPT, URZ, UR13, URZ, UP1, !UPT ;  /* 0x0000000dff0d7290 */ /* 0x000fe20008ffe4ff */
[----:B--2---:R-:W-:-:S03]  /*0520*/  IMAD.WIDE.U32 R24, R14, R27, RZ ;  /* 0x0000001b0e187225 */ /* 0x004fc600078e00ff */
[----:B------:R-:W-:-:S04]  /*0530*/  IADD3 R24, P0, PT, R24, R3, RZ ;  /* 0x0000000318187210 */ /* 0x000fc80007f1e0ff */
[----:B------:R-:W-:Y:S01]  /*0540*/  @P3 MOV R7, R24 ;  /* 0x0000001800073202 */ /* 0x000fe20000000f00 */
[----:B------:R-:W-:Y:S01]  /*0550*/  IMAD.X R3, R25, 0x1, R23, P0 ;  /* 0x0000000119037824 */ /* 0x000fe200000e0617 */
[C---:B------:R-:W-:Y:S01]  /*0560*/  ISETP.EQ.AND P0, PT, R26.reuse, 0x10, PT ;  /* 0x000000101a00780c */ /* 0x040fe20003f02270 */
[--C-:B------:R-:W-:Y:S01]  /*0570*/  @P4 IMAD.MOV.U32 R8, RZ, RZ, R24.reuse ;  /* 0x000000ffff084224 */ /* 0x100fe200078e0018 */
[C---:B------:R-:W-:Y:S01]  /*0580*/  ISETP.EQ.AND P4, PT, R26.reuse, 0x14, PT ;  /* 0x000000141a00780c */ /* 0x040fe20003f82270 */
[--C-:B------:R-:W-:Y:S02]  /*0590*/  @P2 IMAD.MOV.U32 R6, RZ, RZ, R24.reuse ;  /* 0x000000ffff062224 */ /* 0x100fe400078e0018 */
[----:B------:R-:W-:Y:S02]  /*05a0*/  @P1 IMAD.MOV.U32 R5, RZ, RZ, R24 ;  /* 0x000000ffff051224 */ /* 0x000fe400078e0018 */
[----:B------:R-:W-:-:S06]  /*05b0*/  VIADD R26, R26, 0x4 ;  /* 0x000000041a1a7836 */ /* 0x000fcc0000000000 */
[----:B------:R-:W-:Y:S02]  /*05c0*/  @P0 IMAD.MOV.U32 R4, RZ, RZ, R24 ;  /* 0x000000ffff040224 */ /* 0x000fe400078e0018 */
[----:B------:R-:W-:Y:S01]  /*05d0*/  @P4 MOV R2, R24 ;  /* 0x0000001800024202 */ /* 0x000fe20000000f00 */
[----:B------:R-:W-:Y:S06]  /*05e0*/  BRA.U UP0, `(.L_x_21) ;  /* 0xfffffffd00a07547 */ /* 0x000fec000b83ffff */
[----:B------:R-:W-:-:S04]  /*05f0*/  SHF.R.U32.HI R14, RZ, 0x17, R0 ;  /* 0x00000017ff0e7819 */ /* 0x000fc80000011600 */
[C---:B------:R-:W-:Y:S02]  /*0600*/  LOP3.LUT R15, R14.reuse, 0xe0, RZ, 0xc0, !PT ;  /* 0x000000e00e0f7812 */ /* 0x040fe400078ec0ff */
[----:B------:R-:W-:-:S03]  /*0610*/  LOP3.LUT P6, RZ, R14, 0x1f, RZ, 0xc0, !PT ;  /* 0x0000001f0eff7812 */ /* 0x000fc600078cc0ff */
[----:B------:R-:W-:-:S05]  /*0620*/  VIADD R15, R15, 0xffffff80 ;  /* 0xffffff800f0f7836 */ /* 0x000fca0000000000 */
[----:B------:R-:W-:-:S05]  /*0630*/  SHF.R.U32.HI R15, RZ, 0x5, R15 ;  /* 0x00000005ff0f7819 */ /* 0x000fca000001160f */
[----:B------:R-:W-:-:S05]  /*0640*/  IMAD.U32 R25, R15, -0x4, RZ ;  /* 0xfffffffc0f197824 */ /* 0x000fca00078e00ff */
[C---:B------:R-:W-:Y:S02]  /*0650*/  ISETP.EQ.AND P2, PT, R25.reuse, -0x18, PT ;  /* 0xffffffe81900780c */ /* 0x040fe40003f42270 */
[C---:B------:R-:W-:Y:S02]  /*0660*/  ISETP.EQ.AND P3, PT, R25.reuse, -0x14, PT ;  /* 0xffffffec1900780c */ /* 0x040fe40003f62270 */
[C---:B------:R-:W-:Y:S02]  /*0670*/  ISETP.EQ.AND P0, PT, R25.reuse, -0x10, PT ;  /* 0xfffffff01900780c */ /* 0x040fe40003f02270 */
[C---:B------:R-:W-:Y:S02]  /*0680*/  ISETP.EQ.AND P1, PT, R25.reuse, -0xc, PT ;  /* 0xfffffff41900780c */ /* 0x040fe40003f22270 */
[C---:B------:R-:W-:Y:S02]  /*0690*/  ISETP.EQ.AND P4, PT, R25.reuse, RZ, PT ;  /* 0x000000ff1900720c */ /* 0x040fe40003f82270 */
[----:B------:R-:W-:-:S03]  /*06a0*/  ISETP.EQ.AND P5, PT, R25, 0x4, PT ;  /* 0x000000041900780c */ /* 0x000fc60003fa2270 */
[----:B------:R-:W-:Y:S02]  /*06b0*/  @P2 MOV R23, R8 ;  /* 0x0000000800172202 */ /* 0x000fe40000000f00 */
[C---:B------:R-:W-:Y:S01]  /*06c0*/  ISETP.EQ.AND P2, PT, R25.reuse, -0x8, PT ;  /* 0xfffffff81900780c */ /* 0x040fe20003f42270 */
[----:B------:R-:W-:Y:S02]  /*06d0*/  @P3 IMAD.MOV.U32 R15, RZ, RZ, R8 ;  /* 0x000000ffff0f3224 */ /* 0x000fe400078e0008 */
[--C-:B------:R-:W-:Y:S01]  /*06e0*/  @P3 IMAD.MOV.U32 R23, RZ, RZ, R7.reuse ;  /* 0x000000ffff173224 */ /* 0x100fe200078e0007 */
[----:B------:R-:W-:Y:S01]  /*06f0*/  ISETP.EQ.AND P3, PT, R25, -0x4, PT ;  /* 0xfffffffc1900780c */ /* 0x000fe20003f62270 */
[----:B------:R-:W-:Y:S01]  /*0700*/  @P0 IMAD.MOV.U32 R15, RZ, RZ, R7 ;  /* 0x000000ffff0f0224 */ /* 0x000fe200078e0007 */
[----:B------:R-:W-:Y:S01]  /*0710*/  @P0 MOV R23, R6 ;  /* 0x0000000600170202 */ /* 0x000fe20000000f00 */
[----:B------:R-:W-:Y:S02]  /*0720*/  @P1 IMAD.MOV.U32 R15, RZ, RZ, R6 ;  /* 0x000000ffff0f1224 */ /* 0x000fe400078e0006 */
[----:B------:R-:W-:-:S04]  /*0730*/  @P1 IMAD.MOV.U32 R23, RZ, RZ, R5 ;  /* 0x000000ffff171224 */ /* 0x000fc800078e0005 */
[----:B------:R-:W-:Y:S01]  /*0740*/  @P2 IMAD.MOV.U32 R15, RZ, RZ, R5 ;  /* 0x000000ffff0f2224 */ /* 0x000fe200078e0005 */
[----:B------:R-:W-:-:S03]  /*0750*/  @P2 MOV R23, R4 ;  /* 0x0000000400172202 */ /* 0x000fc60000000f00 */
[----:B------:R-:W-:Y:S02]  /*0760*/  @P3 IMAD.MOV.U32 R15, RZ, RZ, R4 ;  /* 0x000000ffff0f3224 */ /* 0x000fe400078e0004 */
[--C-:B------:R-:W-:Y:S01]  /*0770*/  @P3 IMAD.MOV.U32 R23, RZ, RZ, R2.reuse ;  /* 0x000000ffff173224 */ /* 0x100fe200078e0002 */
[----:B------:R-:W-:Y:S01]  /*0780*/  @P4 MOV R23, R3 ;  /* 0x0000000300174202 */ /* 0x000fe20000000f00 */
[----:B------:R-:W-:Y:S02]  /*0790*/  @P4 IMAD.MOV.U32 R15, RZ, RZ, R2 ;  /* 0x000000ffff0f4224 */ /* 0x000fe400078e0002 */
[----:B------:R-:W-:Y:S01]  /*07a0*/  @P5 IMAD.MOV.U32 R15, RZ, RZ, R3 ;  /* 0x000000ffff0f5224 */ /* 0x000fe200078e0003 */
[----:B------:R-:W-:Y:S06]  /*07b0*/  @!P6 BRA `(.L_x_22) ;  /* 0x00000000002ce947 */ /* 0x000fec0003800000 */
[----:B------:R-:W-:Y:S01]  /*07c0*/  @P0 IMAD.MOV.U32 R24, RZ, RZ, R8 ;  /* 0x000000ffff180224 */ /* 0x000fe200078e0008 */
[----:B------:R-:W-:Y:S01]  /*07d0*/  ISETP.EQ.AND P0, PT, R25, 0x8, PT ;  /* 0x000000081900780c */ /* 0x000fe20003f02270 */
[----:B------:R-:W-:Y:S01]  /*07e0*/  @P1 IMAD.MOV.U32 R24, RZ, RZ, R7 ;  /* 0x000000ffff181224 */ /* 0x000fe200078e0007 */
[----:B------:R-:W-:Y:S01]  /*07f0*/  @P2 MOV R24, R6 ;  /* 0x0000000600182202 */ /* 0x000fe20000000f00 */
[----:B------:R-:W-:Y:S01]  /*0800*/  @P3 IMAD.MOV.U32 R24, RZ, RZ, R5 ;  /* 0x000000ffff183224 */ /* 0x000fe200078e0005 */
[----:B------:R-:W-:Y:S01]  /*0810*/  LOP3.LUT R14, R14, 0x1f, RZ, 0xc0, !PT ;  /* 0x0000001f0e0e7812 */ /* 0x000fe200078ec0ff */
[----:B------:R-:W-:Y:S02]  /*0820*/  @P4 IMAD.MOV.U32 R24, RZ, RZ, R4 ;  /* 0x000000ffff184224 */ /* 0x000fe400078e0004 */
[----:B------:R-:W-:Y:S01]  /*0830*/  @P5 IMAD.MOV.U32 R24, RZ, RZ, R2 ;  /* 0x000000ffff185224 */ /* 0x000fe200078e0002 */
[----:B------:R-:W-:-:S05]  /*0840*/  SHF.L.W.U32.HI R23, R15, R14, R23 ;  /* 0x0000000e0f177219 */ /* 0x000fca0000010e17 */
[----:B------:R-:W-:-:S04]  /*0850*/  @P0 MOV R24, R3 ;  /* 0x0000000300180202 */ /* 0x000fc80000000f00 */
[----:B------:R-:W-:-:S07]  /*0860*/  SHF.L.W.U32.HI R15, R24, R14, R15 ;  /* 0x0000000e180f7219 */ /* 0x000fce0000010e0f */
.L_x_22:
        /* <DEDUP_REMOVED lines=9> */
[C---:B------:R-:W-:Y:S02]  /*0900*/  LOP3.LUT R0, R3.reuse, R0, RZ, 0x3c, !PT ;  /* 0x0000000003007212 */ /* 0x040fe400078e3cff */
[----:B------:R-:W0:Y:S01]  /*0910*/  I2F.F64.S64 R14, R14 ;  /* 0x0000000e000e7312 */ /* 0x000e220000301c00 */
[----:B------:R-:W-:Y:S02]  /*0920*/  LEA.HI R3, R3, R26, RZ, 0x1 ;  /* 0x0000001a03037211 */ /* 0x000fe400078f08ff */
[----:B------:R-:W-:-:S03]  /*0930*/  ISETP.GE.AND P1, PT, R0, RZ, PT ;  /* 0x000000ff0000720c */ /* 0x000fc60003f26270 */
[----:B------:R-:W-:-:S04]  /*0940*/  IMAD.MOV R0, RZ, RZ, -R3 ;  /* 0x000000ffff007224 */ /* 0x000fc800078e0a03 */
[----:B------:R-:W-:Y:S01]  /*0950*/  @!P0 IMAD.MOV.U32 R3, RZ, RZ, R0 ;  /* 0x000000ffff038224 */ /* 0x000fe200078e0000 */
[----:B0-----:R-:W-:-:S10]  /*0960*/  DMUL R24, R14, UR12 ;  /* 0x0000000c0e187c28 */ /* 0x001fd40008000000 */
[----:B------:R-:W0:Y:S02]  /*0970*/  F2F.F32.F64 R24, R24 ;  /* 0x0000001800187310 */ /* 0x000e240000301000 */
[----:B0-----:R-:W-:Y:S01]  /*0980*/  FSEL R14, -R24, R24, !P1 ;  /* 0x00000018180e7208 */ /* 0x001fe20004800100 */
[----:B------:R-:W-:Y:S06]  /*0990*/  BRA `(.L_x_19) ;  /* 0x0000000000087947 */ /* 0x000fec0003800000 */
.L_x_20:
[----:B------:R-:W-:Y:S01]  /*09a0*/  FMUL R14, RZ, R0 ;  /* 0x00000000ff0e7220 */ /* 0x000fe20000400000 */
[----:B------:R-:W-:-:S07]  /*09b0*/  MOV R3, RZ ;  /* 0x000000ff00037202 */ /* 0x000fce0000000f00 */
.L_x_19:
[----:B------:R-:W-:Y:S01]  /*09c0*/  FMUL R21, R21, 2.4142136573791503906 ;  /* 0x401a827a15157820 */ /* 0x000fe20000400000 */
[----:B------:R-:W-:Y:S01]  /*09d0*/  LOP3.LUT R0, R3, 0x1, RZ, 0xc0, !PT ;  /* 0x0000000103007812 */ /* 0x000fe200078ec0ff */
[----:B------:R-:W-:Y:S02]  /*09e0*/  IMAD.MOV.U32 R15, RZ, RZ, 0x37cbac00 ;  /* 0x37cbac00ff0f7424 */ /* 0x000fe400078e00ff */
[----:B------:R-:W-:Y:S01]  /*09f0*/  FMUL R24, R14, R14 ;  /* 0x0000000e0e187220 */ /* 0x000fe20000400000 */
[----:B------:R-:W-:Y:S01]  /*0a00*/  FMUL R23, R21, 0.63661974668502807617 ;  /* 0x3f22f98315177820 */ /* 0x000fe20000400000 */
[----:B------:R-:W-:Y:S01]  /*0a10*/  ISETP.NE.U32.AND P0, PT, R0, 0x1, PT ;  /* 0x000000010000780c */ /* 0x000fe20003f05070 */
[----:B------:R-:W-:Y:S02]  /*0a20*/  IMAD.MOV.U32 R0, RZ, RZ, 0x3d2aaabb ;  /* 0x3d2aaabbff007424 */ /* 0x000fe400078e00ff */
[----:B------:R-:W-:Y:S01]  /*0a30*/  FFMA R15, R24, R15, -0.0013887860113754868507 ;  /* 0xbab607ed180f7423 */ /* 0x000fe2000000000f */
[----:B------:R-:W-:Y:S01]  /*0a40*/  IMAD.MOV.U32 R26, RZ, RZ, 0x3effffff ;  /* 0x3effffffff1a7424 */ /* 0x000fe200078e00ff */
[----:B------:R-:W-:Y:S01]  /*0a50*/  LOP3.LUT P1, RZ, R3, 0x2, RZ, 0xc0, !PT ;  /* 0x0000000203ff7812 */ /* 0x000fe2000782c0ff */
[----:B------:R-:W0:Y:S01]  /*0a60*/  F2I.NTZ R23, R23 ;  /* 0x0000001700177305 */ /* 0x000e220000203100 */
[----:B------:R-:W-:-:S02]  /*0a70*/  FSEL R25, R0, 0.0083327032625675201416, !P0 ;  /* 0x3c0885e400197808 */ /* 0x000fc40004000000 */
[----:B------:R-:W-:Y:S02]  /*0a80*/  FSEL R15, R15, -0.00019574658654164522886, !P0 ;  /* 0xb94d41530f0f7808 */ /* 0x000fe40004000000 */
[----:B------:R-:W-:-:S03]  /*0a90*/  FSEL R3, R14, 1, P0 ;  /* 0x3f8000000e037808 */ /* 0x000fc60000000000 */
[----:B------:R-:W-:Y:S01]  /*0aa0*/  FFMA R15, R24, R15, R25 ;  /* 0x0000000f180f7223 */ /* 0x000fe20000000019 */
[----:B------:R-:W-:Y:S02]  /*0ab0*/  FSEL R25, -R26, -0.16666662693023681641, !P0 ;  /* 0xbe2aaaa81a197808 */ /* 0x000fe40004000100 */
[----:B------:R-:W-:-:S03]  /*0ac0*/  FSETP.GE.AND P0, PT, |R21|, 105615, PT ;  /* 0x47ce47801500780b */ /* 0x000fc60003f06200 */
[C---:B------:R-:W-:Y:S01]  /*0ad0*/  FFMA R15, R24.reuse, R15, R25 ;  /* 0x0000000f180f7223 */ /* 0x040fe20000000019 */
[----:B0-----:R-:W-:Y:S01]  /*0ae0*/  I2FP.F32.S32 R26, R23 ;  /* 0x00000017001a7245 */ /* 0x001fe20000201400 */
[----:B------:R-:W-:-:S04]  /*0af0*/  FFMA R24, R24, R3, RZ ;  /* 0x0000000318187223 */ /* 0x000fc800000000ff */
[----:B------:R-:W-:Y:S01]  /*0b00*/  FFMA R25, R26, -1.5707962512969970703, R21 ;  /* 0xbfc90fda1a197823 */ /* 0x000fe20000000015 */
[----:B------:R-:W-:-:S03]  /*0b10*/  FFMA R3, R24, R15, R3 ;  /* 0x0000000f18037223 */ /* 0x000fc60000000003 */
[----:B------:R-:W-:Y:S01]  /*0b20*/  FFMA R25, R26, -7.5497894158615963534e-08, R25 ;  /* 0xb3a221681a197823 */ /* 0x000fe20000000019 */
[----:B------:R-:W-:-:S03]  /*0b30*/  @P1 FADD R3, RZ, -R3 ;  /* 0x80000003ff031221 */ /* 0x000fc60000000000 */
[----:B------:R-:W-:Y:S01]  /*0b40*/  FFMA R26, R26, -5.3903029534742383927e-15, R25 ;  /* 0xa7c234c51a1a7823 */ /* 0x000fe20000000019 */
[----:B------:R-:W-:Y:S06]  /*0b50*/  @!P0 BRA `(.L_x_23) ;  /* 0x0000000400688947 */ /* 0x000fec0003800000 */
[----:B------:R-:W-:-:S13]  /*0b60*/  FSETP.NEU.AND P0, PT, |R21|, +INF , PT ;  /* 0x7f8000001500780b */ /* 0x000fda0003f0d200 */
[----:B------:R-:W-:Y:S05]  /*0b70*/  @!P0 BRA `(.L_x_24) ;  /* 0x0000000400588947 */ /* 0x000fea0003800000 */
[----:B------:R-:W-:Y:S01]  /*0b80*/  SHF.L.U32 R24, R21, 0x8, RZ ;  /* 0x0000000815187819 */ /* 0x000fe200000006ff */
[----:B------:R-:W-:Y:S02]  /*0b90*/  IMAD.MOV.U32 R27, RZ, RZ, RZ ;  /* 0x000000ffff1b7224 */ /* 0x000fe400078e00ff */
[----:B------:R-:W-:Y:S01]  /*0ba0*/  IMAD.MOV.U32 R25, RZ, RZ, RZ ;  /* 0x000000ffff197224 */ /* 0x000fe200078e00ff */
[----:B------:R-:W-:Y:S01]  /*0bb0*/  LOP3.LUT R24, R24, 0x80000000, RZ, 0xfc, !PT ;  /* 0x8000000018187812 */ /* 0x000fe200078efcff */
[----:B------:R-:W-:-:S07]  /*0bc0*/  IMAD.MOV.U32 R23, RZ, RZ, RZ ;  /* 0x000000ffff177224 */ /* 0x000fce00078e00ff */
.L_x_25:
[----:B------:R-:W0:Y:S02]  /*0bd0*/  LDC.64 R14, c[0x4][RZ] ;  /* 0x01000000ff0e7b82 */ /* 0x000e240000000a00 */
[----:B0-----:R-:W-:-:S05]  /*0be0*/  IMAD.WIDE.U32 R28, R23, 0x4, R14 ;  /* 0x00000004171c7825 */ /* 0x001fca00078e000e */
[----:B------:R-:W2:Y:S01]  /*0bf0*/  LDG.E.CONSTANT R15, desc[UR10][R28.64] ;  /* 0x0000000a1c0f7981 */ /* 0x000ea2000c1e9900 */
[C---:B------:R-:W-:Y:S01]  /*0c00*/  SHF.L.U32 R26, R23.reuse, 0x2, RZ ;  /* 0x00000002171a7819 */ /* 0x040fe200000006ff */
[----:B------:R-:W-:-:S03]  /*0c10*/  VIADD R23, R23, 0x1 ;  /* 0x0000000117177836 */ /* 0x000fc60000000000 */
[C---:B------:R-:W-:Y:S02]  /*0c20*/  ISETP.EQ.AND P0, PT, R26.reuse, 0x4, PT ;  /* 0x000000041a00780c */ /* 0x040fe40003f02270 */
[C---:B------:R-:W-:Y:S02]  /*0c30*/  ISETP.EQ.AND P4, PT, R26.reuse, RZ, PT ;  /* 0x000000ff1a00720c */ /* 0x040fe40003f82270 */
[C---:B------:R-:W-:Y:S02]  /*0c40*/  ISETP.EQ.AND P2, PT, R26.reuse, 0xc, PT ;  /* 0x0000000c1a00780c */ /* 0x040fe40003f42270 */
[----:B------:R-:W-:Y:S01]  /*0c50*/  ISETP.EQ.AND P3, PT, R26, 0x10, PT ;  /* 0x000000101a00780c */ /* 0x000fe20003f62270 */
[----:B--2---:R-:W-:-:S03]  /*0c60*/  IMAD.WIDE.U32 R14, R15, R24, RZ ;  /* 0x000000180f0e7225 */ /* 0x004fc600078e00ff */
[----:B------:R-:W-:-:S04]  /*0c70*/  IADD3 R14, P1, PT, R14, R27, RZ ;  /* 0x0000001b0e0e7210 */ /* 0x000fc80007f3e0ff */
[----:B------:R-:W-:Y:S01]  /*0c80*/  @P0 MOV R7, R14 ;  /* 0x0000000e00070202 */ /* 0x000fe20000000f00 */
[----:B------:R-:W-:Y:S01]  /*0c90*/  IMAD.X R27, R15, 0x1, R25, P1 ;  /* 0x000000010f1b7824 */ /* 0x000fe200008e0619 */
[----:B------:R-:W-:Y:S01]  /*0ca0*/  ISETP.NE.AND P0, PT, R23, 0x6, PT ;  /* 0x000000061700780c */ /* 0x000fe20003f05270 */
[--C-:B------:R-:W-:Y:S01]  /*0cb0*/  @P4 IMAD.MOV.U32 R8, RZ, RZ, R14.reuse ;  /* 0x000000ffff084224 */ /* 0x100fe200078e000e */
[C---:B------:R-:W-:Y:S01]  /*0cc0*/  ISETP.EQ.AND P1, PT, R26.reuse, 0x8, PT ;  /* 0x000000081a00780c */ /* 0x040fe20003f22270 */
[--C-:B------:R-:W-:Y:S01]  /*0cd0*/  @P2 IMAD.MOV.U32 R5, RZ, RZ, R14.reuse ;  /* 0x000000ffff052224 */ /* 0x100fe200078e000e */
[----:B------:R-:W-:Y:S01]  /*0ce0*/  ISETP.EQ.AND P4, PT, R26, 0x14, PT ;  /* 0x000000141a00780c */ /* 0x000fe20003f82270 */
[----:B------:R-:W-:-:S10]  /*0cf0*/  @P3 IMAD.MOV.U32 R4, RZ, RZ, R14 ;  /* 0x000000ffff043224 */ /* 0x000fd400078e000e */
[----:B------:R-:W-:Y:S02]  /*0d00*/  @P1 IMAD.MOV.U32 R6, RZ, RZ, R14 ;  /* 0x000000ffff061224 */ /* 0x000fe400078e000e */
[----:B------:R-:W-:Y:S01]  /*0d10*/  @P4 MOV R2, R14 ;  /* 0x0000000e00024202 */ /* 0x000fe20000000f00 */
[----:B------:R-:W-:Y:S06]  /*0d20*/  @P0 BRA `(.L_x_25) ;  /* 0xfffffffc00a80947 */ /* 0x000fec000383ffff */
        /* <DEDUP_REMOVED lines=12> */
[----:B------:R-:W-:Y:S01]  /*0df0*/  @P2 IMAD.MOV.U32 R23, RZ, RZ, R8 ;  /* 0x000000ffff172224 */ /* 0x000fe200078e0008 */
[C---:B------:R-:W-:Y:S01]  /*0e00*/  ISETP.EQ.AND P2, PT, R25.reuse, -0x8, PT ;  /* 0xfffffff81900780c */ /* 0x040fe20003f42270 */
[--C-:B------:R-:W-:Y:S01]  /*0e10*/  @P3 IMAD.MOV.U32 R23, RZ, RZ, R7.reuse ;  /* 0x000000ffff173224 */ /* 0x100fe200078e0007 */
[----:B------:R-:W-:Y:S01]  /*0e20*/  @P3 MOV R15, R8 ;  /* 0x00000008000f3202 */ /* 0x000fe20000000f00 */
[----:B------:R-:W-:Y:S01]  /*0e30*/  @P0 IMAD.MOV.U32 R15, RZ, RZ, R7 ;  /* 0x000000ffff0f0224 */ /* 0x000fe200078e0007 */
[----:B------:R-:W-:Y:S01]  /*0e40*/  ISETP.EQ.AND P3, PT, R25, -0x4, PT ;  /* 0xfffffffc1900780c */ /* 0x000fe20003f62270 */
[----:B------:R-:W-:Y:S01]  /*0e50*/  @P0 IMAD.MOV.U32 R23, RZ, RZ, R6 ;  /* 0x000000ffff170224 */ /* 0x000fe200078e0006 */
[----:B------:R-:W-:Y:S01]  /*0e60*/  @P1 MOV R15, R6 ;  /* 0x00000006000f1202 */ /* 0x000fe20000000f00 */
[----:B------:R-:W-:-:S06]  /*0e70*/  @P1 IMAD.MOV.U32 R23, RZ, RZ, R5 ;  /* 0x000000ffff171224 */ /* 0x000fcc00078e0005 */
[----:B------:R-:W-:Y:S02]  /*0e80*/  @P2 IMAD.MOV.U32 R15, RZ, RZ, R5 ;  /* 0x000000ffff0f2224 */ /* 0x000fe400078e0005 */
        /* <DEDUP_REMOVED lines=8> */
[----:B------:R-:W-:Y:S01]  /*0f10*/  ISETP.EQ.AND P0, PT, R25, 0x8, PT ;  /* 0x000000081900780c */ /* 0x000fe20003f02270 */
[----:B------:R-:W-:Y:S01]  /*0f20*/  @P1 IMAD.MOV.U32 R24, RZ, RZ, R7 ;  /* 0x000000ffff181224 */ /* 0x000fe200078e0007 */
[----:B------:R-:W-:Y:S01]  /*0f30*/  LOP3.LUT R14, R14, 0x1f, RZ, 0xc0, !PT ;  /* 0x0000001f0e0e7812 */ /* 0x000fe200078ec0ff */
[----:B------:R-:W-:Y:S01]  /*0f40*/  @P2 IMAD.MOV.U32 R24, RZ, RZ, R6 ;  /* 0x000000ffff182224 */ /* 0x000fe200078e0006 */
[----:B------:R-:W-:Y:S01]  /*0f50*/  @P3 MOV R24, R5 ;  /* 0x0000000500183202 */ /* 0x000fe20000000f00 */
[----:B------:R-:W-:Y:S01]  /*0f60*/  @P4 IMAD.MOV.U32 R24, RZ, RZ, R4 ;  /* 0x000000ffff184224 */ /* 0x000fe200078e0004 */
[----:B------:R-:W-:Y:S01]  /*0f70*/  SHF.L.W.U32.HI R23, R15, R14, R23 ;  /* 0x0000000e0f177219 */ /* 0x000fe20000010e17 */
[----:B------:R-:W-:-:S06]  /*0f80*/  @P5 IMAD.MOV.U32 R24, RZ, RZ, R2 ;  /* 0x000000ffff185224 */ /* 0x000fcc00078e0002 */
[----:B------:R-:W-:-:S05]  /*0f90*/  @P0 IMAD.MOV.U32 R24, RZ, RZ, R27 ;  /* 0x000000ffff180224 */ /* 0x000fca00078e001b */
[----:B------:R-:W-:-:S07]  /*0fa0*/  SHF.L.W.U32.HI R15, R24, R14, R15 ;  /* 0x0000000e180f7219 */ /* 0x000fce0000010e0f */
.L_x_26:
[C---:B------:R-:W-:Y:S01]  /*0fb0*/  SHF.L.W.U32.HI R26, R15.reuse, 0x2, R23 ;  /* 0x000000020f1a7819 */ /* 0x040fe20000010e17 */
[----:B------:R-:W-:Y:S01]  /*0fc0*/  UMOV UR12, 0x54442d19 ;  /* 0x54442d19000c7882 */ /* 0x000fe20000000000 */
[----:B------:R-:W-:Y:S01]  /*0fd0*/  SHF.L.U32 R15, R15, 0x2, RZ ;  /* 0x000000020f0f7819 */ /* 0x000fe200000006ff */
        /* <DEDUP_REMOVED lines=16> */
.L_x_24:
[----:B------:R-:W-:Y:S01]  /*10e0*/  FMUL R26, RZ, R21 ;  /* 0x00000015ff1a7220 */ /* 0x000fe20000400000 */
[----:B------:R-:W-:-:S07]  /*10f0*/  IMAD.MOV.U32 R23, RZ, RZ, RZ ;  /* 0x000000ffff177224 */ /* 0x000fce00078e00ff */
.L_x_23:
[----:B------:R-:W0:Y:S01]  /*1100*/  LDC.64 R14, c[0x0][0x388] ;  /* 0x0000e200ff0e7b82 */ /* 0x000e220000000a00 */
[----:B------:R-:W-:Y:S01]  /*1110*/  IADD3 R21, PT, PT, R11, UR8, RZ ;  /* 0x000000080b157c10 */ /* 0x000fe2000fffe0ff */
[--C-:B------:R-:W-:Y:S02]  /*1120*/  IMAD.IADD R28, R16, 0x1, R9.reuse ;  /* 0x00000001101c7824 */ /* 0x100fe400078e0209 */
[----:B------:R-:W-:Y:S02]  /*1130*/  IMAD R29, R10, R22, R9 ;  /* 0x000000160a1d7224 */ /* 0x000fe400078e0209 */
[----:B------:R-:W-:Y:S02]  /*1140*/  IMAD R21, R21, UR9, R28 ;  /* 0x0000000915157c24 */ /* 0x000fe4000f8e021c */
[----:B------:R-:W1:Y:S01]  /*1150*/  LDC.64 R24, c[0x0][0x380] ;  /* 0x0000e000ff187b82 */ /* 0x000e620000000a00 */
[----:B0-----:R-:W-:-:S06]  /*1160*/  IMAD.WIDE R28, R29, 0x4, R14 ;  /* 0x000000041d1c7825 */ /* 0x001fcc00078e020e */
[----:B------:R-:W2:Y:S01]  /*1170*/  LDG.E R28, desc[UR10][R28.64] ;  /* 0x0000000a1c1c7981 */ /* 0x000ea2000c1e1900 */
[----:B-1----:R-:W-:-:S06]  /*1180*/  IMAD.WIDE R24, R21, 0x4, R24 ;  /* 0x0000000415187825 */ /* 0x002fcc00078e0218 */
[----:B------:R-:W2:Y:S01]  /*1190*/  LDG.E R25, desc[UR10][R24.64] ;  /* 0x0000000a18197981 */ /* 0x000ea2000c1e1900 */
[----:B------:R-:W-:Y:S01]  /*11a0*/  LOP3.LUT R14, R23, 0x1, RZ, 0xc0, !PT ;  /* 0x00000001170e7812 */ /* 0x000fe200078ec0ff */
[----:B------:R-:W-:Y:S02]  /*11b0*/  IMAD.MOV.U32 R22, RZ, RZ, 0x37cbac00 ;  /* 0x37cbac00ff167424 */ /* 0x000fe400078e00ff */
[----:B------:R-:W-:Y:S01]  /*11c0*/  FMUL R21, R26, R26 ;  /* 0x0000001a1a157220 */ /* 0x000fe20000400000 */
[----:B------:R-:W-:Y:S02]  /*11d0*/  ISETP.NE.U32.AND P0, PT, R14, 0x1, PT ;  /* 0x000000010e00780c */ /* 0x000fe40003f05070 */
[----:B------:R-:W0:Y:S01]  /*11e0*/  LDC.64 R14, c[0x0][0x3b0] ;  /* 0x0000ec00ff0e7b82 */ /* 0x000e220000000a00 */
[----:B------:R-:W-:Y:S01]  /*11f0*/  FFMA R22, R21, R22, -0.0013887860113754868507 ;  /* 0xbab607ed15167423 */ /* 0x000fe20000000016 */
[----:B------:R-:W-:Y:S01]  /*1200*/  IADD3 R23, PT, PT, R23, 0x1, RZ ;  /* 0x0000000117177810 */ /* 0x000fe20007ffe0ff */
[----:B------:R-:W-:Y:S01]  /*1210*/  IMAD.MOV.U32 R27, RZ, RZ, 0x3effffff ;  /* 0x3effffffff1b7424 */ /* 0x000fe200078e00ff */
[----:B------:R-:W-:-:S02]  /*1220*/  FSEL R0, R0, 0.0083327032625675201416, P0 ;  /* 0x3c0885e400007808 */ /* 0x000fc40000000000 */
[----:B------:R-:W-:Y:S02]  /*1230*/  FSEL R22, R22, -0.00019574658654164522886, P0 ;  /* 0xb94d415316167808 */ /* 0x000fe40000000000 */
[----:B------:R-:W-:Y:S02]  /*1240*/  LOP3.LUT P1, RZ, R23, 0x2, RZ, 0xc0, !PT ;  /* 0x0000000217ff7812 */ /* 0x000fe4000782c0ff */
[----:B------:R-:W-:Y:S01]  /*1250*/  FSEL R23, -R27, -0.16666662693023681641, P0 ;  /* 0xbe2aaaa81b177808 */ /* 0x000fe20000000100 */
[----:B------:R-:W-:Y:S01]  /*1260*/  FFMA R0, R21, R22, R0 ;  /* 0x0000001615007223 */ /* 0x000fe20000000000 */
[----:B------:R-:W-:-:S03]  /*1270*/  FSEL R26, R26, 1, !P0 ;  /* 0x3f8000001a1a7808 */ /* 0x000fc60004000000 */
[C---:B------:R-:W-:Y:S02]  /*1280*/  FFMA R0, R21.reuse, R0, R23 ;  /* 0x0000000015007223 */ /* 0x040fe40000000017 */
[----:B------:R-:W-:-:S04]  /*1290*/  FFMA R21, R21, R26, RZ ;  /* 0x0000001a15157223 */ /* 0x000fc800000000ff */
[----:B------:R-:W-:Y:S01]  /*12a0*/  FFMA R0, R21, R0, R26 ;  /* 0x0000000015007223 */ /* 0x000fe2000000001a */
[----:B0-----:R-:W-:-:S03]  /*12b0*/  FFMA R3, R3, R14, 1 ;  /* 0x3f80000003037423 */ /* 0x001fc6000000000e */
[----:B------:R-:W-:-:S04]  /*12c0*/  @P1 FADD R0, RZ, -R0 ;  /* 0x80000000ff001221 */ /* 0x000fc80000000000 */
[----:B------:R-:W-:Y:S01]  /*12d0*/  FFMA R3, R0, R15, R3 ;  /* 0x0000000f00037223 */ /* 0x000fe20000000003 */
[----:B--2---:R-:W-:-:S04]  /*12e0*/  FMUL R28, R25, R28 ;  /* 0x0000001c191c7220 */ /* 0x004fc80000400000 */
[----:B------:R-:W-:-:S07]  /*12f0*/  FFMA R13, R28, R3, R13 ;  /* 0x000000031c0d7223 */ /* 0x000fce000000000d */
.L_x_18:
[----:B------:R-:W-:Y:S05]  /*1300*/  BSYNC.RECONVERGENT B0 ;  /* 0x0000000000007941 */ /* 0x000fea0003800200 */
.L_x_17:
[----:B------:R-:W0:Y:S01]  /*1310*/  LDCU UR12, c[0x0][0x3ac] ;  /* 0x00007580ff0c77ac */ /* 0x000e220008000800 */
[----:B------:R-:W-:-:S05]  /*1320*/  VIADD R9, R9, 0x1 ;  /* 0x0000000109097836 */ /* 0x000fca0000000000 */
[----:B0-----:R-:W-:-:S13]  /*1330*/  ISETP.NE.AND P0, PT, R9, UR12, PT ;  /* 0x0000000c09007c0c */ /* 0x001fda000bf05270 */
[----:B------:R-:W-:Y:S05]  /*1340*/  @P0 BRA `(.L_x_27) ;  /* 0xffffffec00e00947 */ /* 0x000fea000383ffff */
[----:B------:R-:W-:-:S13]  /*1350*/  ISETP.NE.AND P1, PT, R19, RZ, PT ;  /* 0x000000ff1300720c */ /* 0x000fda0003f25270 */
[----:B------:R-:W-:Y:S05]  /*1360*/  @P1 BRA `(.L_x_28) ;  /* 0xffffffec00bc1947 */ /* 0x000fea000383ffff */
[----:B------:R-:W-:-:S13]  /*1370*/  ISETP.NE.AND P1, PT, R20, RZ, PT ;  /* 0x000000ff1400720c */ /* 0x000fda0003f25270 */
[----:B------:R-:W-:Y:S05]  /*1380*/  @P1 BRA `(.L_x_29) ;  /* 0xffffffec00901947 */ /* 0x000fea000383ffff */
[----:B------:R-:W-:-:S07]  /*1390*/  FMUL R13, R13, 0.79000002145767211914 ;  /* 0x3f4a3d710d0d7820 */ /* 0x000fce0000400000 */
.L_x_16:
[----:B------:R-:W0:Y:S01]  /*13a0*/  LDCU UR5, c[0x0][0x3a0] ;  /* 0x00007400ff0577ac */ /* 0x000e220008000800 */
[----:B------:R-:W1:Y:S01]  /*13b0*/  LDC.64 R2, c[0x0][0x390] ;  /* 0x0000e400ff027b82 */ /* 0x000e620000000a00 */
[----:B------:R-:W2:Y:S01]  /*13c0*/  LDCU UR4, c[0x0][0x3a8] ;  /* 0x00007500ff0477ac */ /* 0x000ea20008000800 */
[----:B0-----:R-:W-:-:S04]  /*13d0*/  IMAD R17, R17, UR5, R18 ;  /* 0x0000000511117c24 */ /* 0x001fc8000f8e0212 */
[----:B------:R-:W-:Y:S01]  /*13e0*/  IMAD R17, R17, UR7, R17 ;  /* 0x0000000711117c24 */ /* 0x000fe2000f8e0211 */
[----:B--2---:R-:W-:-:S04]  /*13f0*/  UIADD3 UR4, UPT, UPT, -UR12, UR4, URZ ;  /* 0x000000040c047290 */ /* 0x004fc8000fffe1ff */
[----:B------:R-:W-:-:S05]  /*1400*/  IADD3 R17, PT, PT, R16, R17, RZ ;  /* 0x0000001110117210 */ /* 0x000fca0007ffe0ff */
[----:B------:R-:W-:-:S04]  /*1410*/  IMAD R17, R17, UR4, R17 ;  /* 0x0000000411117c24 */ /* 0x000fc8000f8e0211 */
[----:B------:R-:W-:-:S04]  /*1420*/  IMAD.IADD R17, R16, 0x1, R17 ;  /* 0x0000000110117824 */ /* 0x000fc800078e0211 */
[----:B-1----:R-:W-:-:S05]  /*1430*/  IMAD.WIDE R2, R17, 0x4, R2 ;  /* 0x0000000411027825 */ /* 0x002fca00078e0202 */
[----:B------:R-:W-:Y:S01]  /*1440*/  STG.E desc[UR10][R2.64], R13 ;  /* 0x0000000d02007986 */ /* 0x000fe2000c10190a */
[----:B------:R-:W-:Y:S05]  /*1450*/  EXIT ;  /* 0x000000000000794d */ /* 0x000fea0003800000 */
.L_x_30:
        /* <DEDUP_REMOVED lines=10> */
.L_x_95:


//--------------------- .text._Z33ethiopian_batch_processing_kernelPKfPfiiff --------------------------
	.section	.text._Z33ethiopian_batch_processing_kernelPKfPfiiff,"ax",@progbits
	.align	128
        .global         _Z33ethiopian_batch_processing_kernelPKfPfiiff
        .type           _Z33ethiopian_batch_processing_kernelPKfPfiiff,@function
        .size           _Z33ethiopian_batch_processing_kernelPKfPfiiff,(.L_x_92 - _Z33ethiopian_batch_processing_kernelPKfPfiiff)
        .other          _Z33ethiopian_batch_processing_kernelPKfPfiiff,@"STO_CUDA_ENTRY STV_DEFAULT"
_Z33ethiopian_batch_processing_kernelPKfPfiiff:
.text._Z33ethiopian_batch_processing_kernelPKfPfiiff:
[----:B------:R-:W-:Y:S01]  /*0000*/  LDC R1, c[0x0][0x37c] ;  /* 0x0000df00ff017b82 */ /* 0x000fe20000000800 */
[----:B------:R-:W0:Y:S07]  /*0010*/  S2R R3, SR_TID.X ;  /* 0x0000000000037919 */ /* 0x000e2e0000002100 */
[----:B------:R-:W1:Y:S01]  /*0020*/  LDC R13, c[0x0][0x364] ;  /* 0x0000d900ff0d7b82 */ /* 0x000e620000000800 */
[----:B------:R-:W2:Y:S01]  /*0030*/  LDCU.64 UR6, c[0x0][0x390] ;  /* 0x00007200ff0677ac */ /* 0x000ea20008000a00 */
[----:B------:R-:W1:Y:S06]  /*0040*/  S2R R0, SR_TID.Y ;  /* 0x0000000000007919 */ /* 0x000e6c0000002200 */
[----:B------:R-:W0:Y:S08]  /*0050*/  S2UR UR5, SR_CTAID.X ;  /* 0x00000000000579c3 */ /* 0x000e300000002500 */
[----:B------:R-:W0:Y:S08]  /*0060*/  LDC R12, c[0x0][0x360] ;  /* 0x0000d800ff0c7b82 */ /* 0x000e300000000800 */
[----:B------:R-:W1:Y:S01]  /*0070*/  S2UR UR4, SR_CTAID.Y ;  /* 0x00000000000479c3 */ /* 0x000e620000002600 */
[----:B0-----:R-:W-:-:S05]  /*0080*/  IMAD R12, R12, UR5, R3 ;  /* 0x000000050c0c7c24 */ /* 0x001fca000f8e0203 */
[----:B--2---:R-:W-:Y:S01]  /*0090*/  ISETP.GE.AND P0, PT, R12, UR7, PT ;  /* 0x000000070c007c0c */ /* 0x004fe2000bf06270 */
[----:B-1----:R-:W-:-:S05]  /*00a0*/  IMAD R13, R13, UR4, R0 ;  /* 0x000000040d0d7c24 */ /* 0x002fca000f8e0200 */
[----:B------:R-:W-:-:S13]  /*00b0*/  ISETP.GE.OR P0, PT, R13, UR6, P0 ;  /* 0x000000060d007c0c */ /* 0x000fda0008706670 */
[----:B------:R-:W-:Y:S05]  /*00c0*/  @P0 EXIT ;  /* 0x000000000000094d */ /* 0x000fea0003800000 */
[----:B------:R-:W0:Y:S01]  /*00d0*/  LDC.64 R2, c[0x0][0x380] ;  /* 0x0000e000ff027b82 */ /* 0x000e220000000a00 */
[----:B------:R-:W1:Y:S01]  /*00e0*/  LDCU.64 UR8, c[0x0][0x358] ;  /* 0x00006b00ff0877ac */ /* 0x000e620008000a00 */
[----:B------:R-:W-:Y:S01]  /*00f0*/  IMAD R8, R13, UR7, R12 ;  /* 0x000000070d087c24 */ /* 0x000fe2000f8e020c */
[----:B------:R-:W2:Y:S03]  /*0100*/  LDCU.64 UR4, c[0x0][0x398] ;  /* 0x00007300ff0477ac */ /* 0x000ea60008000a00 */
[----:B0-----:R-:W-:-:S06]  /*0110*/  IMAD.WIDE R2, R8, 0x4, R2 ;  /* 0x0000000408027825 */ /* 0x001fcc00078e0202 */
[----:B-1----:R-:W3:Y:S01]  /*0120*/  LDG.E R2, desc[UR8][R2.64] ;  /* 0x0000000802027981 */ /* 0x002ee2000c1e1900 */
[----:B------:R-:W-:Y:S02]  /*0130*/  I2FP.F32.U32 R13, R13 ;  /* 0x0000000d000d7245 */ /* 0x000fe40000201000 */
[----:B------:R-:W-:Y:S01]  /*0140*/  I2FP.F32.S32 R12, R12 ;  /* 0x0000000c000c7245 */ /* 0x000fe20000201400 */
[C---:B---3--:R-:W-:Y:S01]  /*0150*/  FMUL R0, R2.reuse, 2.4142136573791503906 ;  /* 0x401a827a02007820 */ /* 0x048fe20000400000 */
[----:B------:R-:W-:-:S03]  /*0160*/  FMUL R11, R2, 1.6180340051651000977 ;  /* 0x3fcf1bbd020b7820 */ /* 0x000fc60000400000 */
[----:B--2---:R-:W-:-:S04]  /*0170*/  FMUL R0, R0, UR5 ;  /* 0x0000000500007c20 */ /* 0x004fc80008400000 */
[----:B------:R-:W-:Y:S01]  /*0180*/  FFMA R11, R11, UR4, R0 ;  /* 0x000000040b0b7c23 */ /* 0x000fe20008000000 */
[----:B------:R-:W-:Y:S01]  /*0190*/  IMAD.MOV.U32 R0, RZ, RZ, RZ ;  /* 0x000000ffff007224 */ /* 0x000fe200078e00ff */
[----:B------:R-:W-:-:S06]  /*01a0*/  UMOV UR4, URZ ;  /* 0x000000ff00047c82 */ /* 0x000fcc0008000000 */
.L_x_41:
[----:B------:R-:W-:Y:S01]  /*01b0*/  I2FP.F32.U32 R15, UR4 ;  /* 0x00000004000f7c45 */ /* 0x000fe20008201000 */
[----:B------:R-:W-:Y:S04]  /*01c0*/  BSSY.RECONVERGENT B0, `(.L_x_31) ;  /* 0x0000063000007945 */ /* 0x000fe80003800200 */
[----:B------:R-:W-:-:S04]  /*01d0*/  FFMA R9, R15, 1.6180340051651000977, R13 ;  /* 0x3fcf1bbd0f097823 */ /* 0x000fc8000000000d */
        /* <DEDUP_REMOVED lines=12> */
[----:B------:R-:W-:Y:S01]  /*02a0*/  IMAD.SHL.U32 R2, R9, 0x100, RZ ;  /* 0x0000010009027824 */ /* 0x000fe200078e00ff */
[----:B------:R-:W-:Y:S01]  /*02b0*/  CS2R R4, SRZ ;  /* 0x0000000000047805 */ /* 0x000fe2000001ff00 */
[----:B------:R-:W0:Y:S03]  /*02c0*/  LDCU.64 UR10, c[0x4][URZ] ;  /* 0x01000000ff0a77ac */ /* 0x000e260008000a00 */
[----:B------:R-:W-:Y:S01]  /*02d0*/  LOP3.LUT R23, R2, 0x80000000, RZ, 0xfc, !PT ;  /* 0x8000000002177812 */ /* 0x000fe200078efcff */
[----:B------:R-:W-:Y:S01]  /*02e0*/  UMOV UR6, URZ ;  /* 0x000000ff00067c82 */ /* 0x000fe20008000000 */
[----:B------:R-:W-:-:S05]  /*02f0*/  UMOV UR5, URZ ;  /* 0x000000ff00057c82 */ /* 0x000fca0008000000 */
.L_x_33:
        /* <DEDUP_REMOVED lines=18> */
[----:B------:R-:W-:Y:S01]  /*0420*/  @P2 MOV R20, R2 ;  /* 0x0000000200142202 */ /* 0x000fe20000000f00 */
[--C-:B------:R-:W-:Y:S02]  /*0430*/  @P1 IMAD.MOV.U32 R21, RZ, RZ, R2.reuse ;  /* 0x000000ffff151224 */ /* 0x100fe400078e0002 */
[--C-:B------:R-:W-:Y:S02]  /*0440*/  @P3 IMAD.MOV.U32 R19, RZ, RZ, R2.reuse ;  /* 0x000000ffff133224 */ /* 0x100fe400078e0002 */
[--C-:B------:R-:W-:Y:S02]  /*0450*/  @P4 IMAD.MOV.U32 R18, RZ, RZ, R2.reuse ;  /* 0x000000ffff124224 */ /* 0x100fe400078e0002 */
[----:B------:R-:W-:Y:S01]  /*0460*/  @P5 IMAD.MOV.U32 R17, RZ, RZ, R2 ;  /* 0x000000ffff115224 */ /* 0x000fe200078e0002 */
[----:B------:R-:W-:Y:S06]  /*0470*/  BRA.U UP0, `(.L_x_33) ;  /* 0xfffffffd00a07547 */ /* 0x000fec000b83ffff */
[----:B------:R-:W-:Y:S01]  /*0480*/  SHF.R.U32.HI R2, RZ, 0x17, R9 ;  /* 0x00000017ff027819 */ /* 0x000fe20000011609 */
[----:B------:R-:W-:Y:S03]  /*0490*/  BSSY.RECONVERGENT B1, `(.L_x_34) ;  /* 0x0000027000017945 */ /* 0x000fe60003800200 */
[C---:B------:R-:W-:Y:S01]  /*04a0*/  LOP3.LUT P6, R9, R2.reuse, 0x1f, RZ, 0xc0, !PT ;  /* 0x0000001f02097812 */ /* 0x040fe200078cc0ff */
[----:B------:R-:W-:-:S05]  /*04b0*/  VIADD R3, R2, 0xffffff80 ;  /* 0xffffff8002037836 */ /* 0x000fca0000000000 */
        /* <DEDUP_REMOVED lines=8> */
[----:B------:R-:W-:Y:S02]  /*0540*/  @P3 MOV R3, R10 ;  /* 0x0000000a00033202 */ /* 0x000fe40000000f00 */
[C---:B------:R-:W-:Y:S01]  /*0550*/  ISETP.EQ.AND P3, PT, R7.reuse, -0x4, PT ;  /* 0xfffffffc0700780c */ /* 0x040fe20003f62270 */
[----:B------:R-:W-:Y:S02]  /*0560*/  @P4 IMAD.MOV.U32 R4, RZ, RZ, R10 ;  /* 0x000000ffff044224 */ /* 0x000fe400078e000a */
[----:B------:R-:W-:Y:S01]  /*0570*/  @P4 IMAD.MOV.U32 R3, RZ, RZ, R21 ;  /* 0x000000ffff034224 */ /* 0x000fe200078e0015 */
[----:B------:R-:W-:Y:S01]  /*0580*/  ISETP.EQ.AND P4, PT, R7, 0x4, PT ;  /* 0x000000040700780c */ /* 0x000fe20003f82270 */
[----:B------:R-:W-:Y:S02]  /*0590*/  @P2 IMAD.MOV.U32 R3, RZ, RZ, R20 ;  /* 0x000000ffff032224 */ /* 0x000fe400078e0014 */
[----:B------:R-:W-:Y:S02]  /*05a0*/  @P1 IMAD.MOV.U32 R3, RZ, RZ, R19 ;  /* 0x000000ffff031224 */ /* 0x000fe400078e0013 */
[----:B------:R-:W-:-:S02]  /*05b0*/  @P0 IMAD.MOV.U32 R3, RZ, RZ, R18 ;  /* 0x000000ffff030224 */ /* 0x000fc400078e0012 */
[----:B------:R-:W-:Y:S02]  /*05c0*/  @P2 IMAD.MOV.U32 R4, RZ, RZ, R21 ;  /* 0x000000ffff042224 */ /* 0x000fe400078e0015 */
[----:B------:R-:W-:Y:S02]  /*05d0*/  @P3 IMAD.MOV.U32 R3, RZ, RZ, R17 ;  /* 0x000000ffff033224 */ /* 0x000fe400078e0011 */
[----:B------:R-:W-:Y:S02]  /*05e0*/  @P5 IMAD.MOV.U32 R3, RZ, RZ, R5 ;  /* 0x000000ffff035224 */ /* 0x000fe400078e0005 */
[----:B------:R-:W-:Y:S01]  /*05f0*/  @P1 IMAD.MOV.U32 R4, RZ, RZ, R20 ;  /* 0x000000ffff041224 */ /* 0x000fe200078e0014 */
[----:B------:R-:W-:Y:S01]  /*0600*/  @P0 MOV R4, R19 ;  /* 0x0000001300040202 */ /* 0x000fe20000000f00 */
[----:B------:R-:W-:Y:S01]  /*0610*/  @P3 IMAD.MOV.U32 R4, RZ, RZ, R18 ;  /* 0x000000ffff043224 */ /* 0x000fe200078e0012 */
[----:B------:R-:W-:Y:S01]  /*0620*/  MOV R6, R3 ;  /* 0x0000000300067202 */ /* 0x000fe20000000f00 */
[----:B------:R-:W-:-:S02]  /*0630*/  @P5 IMAD.MOV.U32 R4, RZ, RZ, R17 ;  /* 0x000000ffff045224 */ /* 0x000fc400078e0011 */
[----:B------:R-:W-:Y:S01]  /*0640*/  @P4 IMAD.MOV.U32 R4, RZ, RZ, R5 ;  /* 0x000000ffff044224 */ /* 0x000fe200078e0005 */
[----:B------:R-:W-:Y:S06]  /*0650*/  @!P6 BRA `(.L_x_35) ;  /* 0x000000000028e947 */ /* 0x000fec0003800000 */
[----:B------:R-:W-:Y:S01]  /*0660*/  @P2 IMAD.MOV.U32 R3, RZ, RZ, R10 ;  /* 0x000000ffff032224 */ /* 0x000fe200078e000a */
[----:B------:R-:W-:Y:S01]  /*0670*/  SHF.L.W.U32.HI R6, R4, R9, R6 ;  /* 0x0000000904067219 */ /* 0x000fe20000010e06 */
[----:B------:R-:W-:Y:S02]  /*0680*/  @P1 IMAD.MOV.U32 R3, RZ, RZ, R21 ;  /* 0x000000ffff031224 */ /* 0x000fe400078e0015 */
[----:B------:R-:W-:Y:S01]  /*0690*/  @P0 IMAD.MOV.U32 R3, RZ, RZ, R20 ;  /* 0x000000ffff030224 */ /* 0x000fe200078e0014 */
[----:B------:R-:W-:Y:S01]  /*06a0*/  ISETP.EQ.AND P0, PT, R7, 0x8, PT ;  /* 0x000000080700780c */ /* 0x000fe20003f02270 */
[----:B------:R-:W-:Y:S02]  /*06b0*/  @P3 IMAD.MOV.U32 R3, RZ, RZ, R19 ;  /* 0x000000ffff033224 */ /* 0x000fe400078e0013 */
[----:B------:R-:W-:Y:S02]  /*06c0*/  @P5 IMAD.MOV.U32 R3, RZ, RZ, R18 ;  /* 0x000000ffff035224 */ /* 0x000fe400078e0012 */
[----:B------:R-:W-:-:S08]  /*06d0*/  @P4 IMAD.MOV.U32 R3, RZ, RZ, R17 ;  /* 0x000000ffff034224 */ /* 0x000fd000078e0011 */
[----:B------:R-:W-:-:S04]  /*06e0*/  @P0 MOV R3, R5 ;  /* 0x0000000500030202 */ /* 0x000fc80000000f00 */
[----:B------:R-:W-:-:S07]  /*06f0*/  SHF.L.W.U32.HI R4, R3, R9, R4 ;  /* 0x0000000903047219 */ /* 0x000fce0000010e04 */
.L_x_35:
[----:B------:R-:W-:Y:S05]  /*0700*/  BSYNC.RECONVERGENT B1 ;  /* 0x0000000000017941 */ /* 0x000fea0003800200 */
.L_x_34:
        /* <DEDUP_REMOVED lines=8> */
[----:B------:R-:W-:-:S04]  /*0790*/  SHF.R.U32.HI R6, RZ, 0x1e, R6 ;  /* 0x0000001eff067819 */ /* 0x000fc80000011606 */
[----:B------:R-:W0:Y:S01]  /*07a0*/  I2F.F64.S64 R2, R2 ;  /* 0x0000000200027312 */ /* 0x000e220000301c00 */
[----:B------:R-:W-:Y:S01]  /*07b0*/  LEA.HI R7, R7, R6, RZ, 0x1 ;  /* 0x0000000607077211 */ /* 0x000fe200078f08ff */
[----:B0-----:R-:W-:-:S10]  /*07c0*/  DMUL R4, R2, UR6 ;  /* 0x0000000602047c28 */ /* 0x001fd40008000000 */
[----:B------:R-:W0:Y:S02]  /*07d0*/  F2F.F32.F64 R4, R4 ;  /* 0x0000000400047310 */ /* 0x000e240000301000 */
[----:B0-----:R-:W-:-:S07]  /*07e0*/  FSEL R22, -R4, R4, !P0 ;  /* 0x0000000404167208 */ /* 0x001fce0004000100 */
.L_x_32:
[----:B------:R-:W-:Y:S05]  /*07f0*/  BSYNC.RECONVERGENT B0 ;  /* 0x0000000000007941 */ /* 0x000fea0003800200 */
.L_x_31:
[----:B------:R-:W-:Y:S01]  /*0800*/  FFMA R15, R15, 2.4142136573791503906, R12 ;  /* 0x401a827a0f0f7823 */ /* 0x000fe2000000000c */
[----:B------:R-:W-:Y:S02]  /*0810*/  IMAD.MOV.U32 R14, RZ, RZ, 0x37cbac00 ;  /* 0x37cbac00ff0e7424 */ /* 0x000fe400078e00ff */
[----:B------:R-:W-:Y:S01]  /*0820*/  FMUL R3, R22, R22 ;  /* 0x0000001616037220 */ /* 0x000fe20000400000 */
[----:B------:R-:W-:Y:S01]  /*0830*/  LOP3.LUT R4, R7, 0x1, RZ, 0xc0, !PT ;  /* 0x0000000107047812 */ /* 0x000fe200078ec0ff */
[----:B------:R-:W-:Y:S01]  /*0840*/  FMUL R6, R15, 0.63661974668502807617 ;  /* 0x3f22f9830f067820 */ /* 0x000fe20000400000 */
[----:B------:R-:W-:Y:S02]  /*0850*/  IMAD.MOV.U32 R16, RZ, RZ, 0x3d2aaabb ;  /* 0x3d2aaabbff107424 */ /* 0x000fe400078e00ff */
[----:B------:R-:W-:Y:S01]  /*0860*/  FFMA R2, R3, R14, -0.0013887860113754868507 ;  /* 0xbab607ed03027423 */ /* 0x000fe2000000000e */
[----:B------:R-:W-:Y:S01]  /*0870*/  ISETP.NE.U32.AND P0, PT, R4, 0x1, PT ;  /* 0x000000010400780c */ /* 0x000fe20003f05070 */
[----:B------:R-:W-:Y:S01]  /*0880*/  IMAD.MOV.U32 R9, RZ, RZ, 0x3effffff ;  /* 0x3effffffff097424 */ /* 0x000fe200078e00ff */
[----:B------:R-:W-:Y:S01]  /*0890*/  LOP3.LUT P1, RZ, R7, 0x2, RZ, 0xc0, !PT ;  /* 0x0000000207ff7812 */ /* 0x000fe2000782c0ff */
[----:B------:R-:W0:Y:S01]  /*08a0*/  F2I.NTZ R6, R6 ;  /* 0x0000000600067305 */ /* 0x000e220000203100 */
[----:B------:R-:W-:Y:S01]  /*08b0*/  FSEL R2, R2, -0.00019574658654164522886, !P0 ;  /* 0xb94d415302027808 */ /* 0x000fe20004000000 */
[----:B------:R-:W-:Y:S01]  /*08c0*/  BSSY.RECONVERGENT B0, `(.L_x_36) ;  /* 0x000006a000007945 */ /* 0x000fe20003800200 */
[----:B------:R-:W-:-:S02]  /*08d0*/  FSEL R4, R16, 0.0083327032625675201416, !P0 ;  /* 0x3c0885e410047808 */ /* 0x000fc40004000000 */
[----:B------:R-:W-:-:S03]  /*08e0*/  FSEL R24, -R9, -0.16666662693023681641, !P0 ;  /* 0xbe2aaaa809187808 */ /* 0x000fc60004000100 */
[----:B------:R-:W-:Y:S01]  /*08f0*/  FFMA R4, R3, R2, R4 ;  /* 0x0000000203047223 */ /* 0x000fe20000000004 */
[----:B------:R-:W-:Y:S02]  /*0900*/  FSEL R2, R22, 1, P0 ;  /* 0x3f80000016027808 */ /* 0x000fe40000000000 */
[----:B------:R-:W-:Y:S01]  /*0910*/  FSETP.GE.AND P0, PT, |R15|, 105615, PT ;  /* 0x47ce47800f00780b */ /* 0x000fe20003f06200 */
[C---:B------:R-:W-:Y:S02]  /*0920*/  FFMA R4, R3.reuse, R4, R24 ;  /* 0x0000000403047223 */ /* 0x040fe40000000018 */
[----:B------:R-:W-:Y:S01]  /*0930*/  FFMA R3, R3, R2, RZ ;  /* 0x0000000203037223 */ /* 0x000fe200000000ff */
[----:B0-----:R-:W-:-:S03]  /*0940*/  I2FP.F32.S32 R26, R6 ;  /* 0x00000006001a7245 */ /* 0x001fc60000201400 */
[----:B------:R-:W-:Y:S02]  /*0950*/  FFMA R22, R3, R4, R2 ;  /* 0x0000000403167223 */ /* 0x000fe40000000002 */
[C---:B------:R-:W-:Y:S02]  /*0960*/  FFMA R5, R26.reuse, -1.5707962512969970703, R15 ;  /* 0xbfc90fda1a057823 */ /* 0x040fe4000000000f */
[----:B------:R-:W-:Y:S02]  /*0970*/  @P1 FADD R22, RZ, -R22 ;  /* 0x80000016ff161221 */ /* 0x000fe40000000000 */
        /* <DEDUP_REMOVED lines=8> */
[----:B------:R-:W-:Y:S01]  /*0a00*/  IMAD.SHL.U32 R4, R15, 0x100, RZ ;  /* 0x000001000f047824 */ /* 0x000fe200078e00ff */
[----:B------:R-:W-:Y:S01]  /*0a10*/  MOV R23, RZ ;  /* 0x000000ff00177202 */ /* 0x000fe20000000f00 */
[----:B------:R-:W-:Y:S01]  /*0a20*/  IMAD.MOV.U32 R25, RZ, RZ, RZ ;  /* 0x000000ffff197224 */ /* 0x000fe200078e00ff */
[----:B------:R-:W-:Y:S02]  /*0a30*/  UMOV UR5, URZ ;  /* 0x000000ff00057c82 */ /* 0x000fe40008000000 */
[----:B------:R-:W-:-:S07]  /*0a40*/  LOP3.LUT R27, R4, 0x80000000, RZ, 0xfc, !PT ;  /* 0x80000000041b7812 */ /* 0x000fce00078efcff */
.L_x_38:
[----:B0-----:R-:W-:-:S06]  /*0a50*/  IMAD.WIDE.U32 R4, R25, 0x4, R2 ;  /* 0x0000000419047825 */ /* 0x001fcc00078e0002 */
[----:B------:R-:W2:Y:S01]  /*0a60*/  LDG.E.CONSTANT R4, desc[UR8][R4.64] ;  /* 0x0000000804047981 */ /* 0x000ea2000c1e9900 */
[C---:B------:R-:W-:Y:S02]  /*0a70*/  IMAD.SHL.U32 R24, R25.reuse, 0x4, RZ ;  /* 0x0000000419187824 */ /* 0x040fe400078e00ff */
        /* <DEDUP_REMOVED lines=9> */
[----:B------:R-:W-:Y:S01]  /*0b10*/  IADD3.X R23, PT, PT, R7, UR5, RZ, P6, !PT ;  /* 0x0000000507177c10 */ /* 0x000fe2000b7fe4ff */
[--C-:B------:R-:W-:Y:S01]  /*0b20*/  @P0 IMAD.MOV.U32 R10, RZ, RZ, R6.reuse ;  /* 0x000000ffff0a0224 */ /* 0x100fe200078e0006 */
[----:B------:R-:W-:Y:S01]  /*0b30*/  ISETP.NE.AND P6, PT, R25, 0x6, PT ;  /* 0x000000061900780c */ /* 0x000fe20003fc5270 */
[--C-:B------:R-:W-:Y:S01]  /*0b40*/  @P5 IMAD.MOV.U32 R21, RZ, RZ, R6.reuse ;  /* 0x000000ffff155224 */ /* 0x100fe200078e0006 */
[----:B------:R-:W-:Y:S01]  /*0b50*/  @P3 MOV R19, R6 ;  /* 0x0000000600133202 */ /* 0x000fe20000000f00 */
[--C-:B------:R-:W-:Y:S02]  /*0b60*/  @P4 IMAD.MOV.U32 R20, RZ, RZ, R6.reuse ;  /* 0x000000ffff144224 */ /* 0x100fe400078e0006 */
[--C-:B------:R-:W-:Y:S02]  /*0b70*/  @P2 IMAD.MOV.U32 R18, RZ, RZ, R6.reuse ;  /* 0x000000ffff122224 */ /* 0x100fe400078e0006 */
[----:B------:R-:W-:-:S06]  /*0b80*/  @P1 IMAD.MOV.U32 R17, RZ, RZ, R6 ;  /* 0x000000ffff111224 */ /* 0x000fcc00078e0006 */
[----:B------:R-:W-:Y:S05]  /*0b90*/  @P6 BRA `(.L_x_38) ;  /* 0xfffffffc00ac6947 */ /* 0x000fea000383ffff */
[----:B------:R-:W-:Y:S01]  /*0ba0*/  SHF.R.U32.HI R2, RZ, 0x17, R15 ;  /* 0x00000017ff027819 */ /* 0x000fe2000001160f */
[----:B------:R-:W-:Y:S03]  /*0bb0*/  BSSY.RECONVERGENT B1, `(.L_x_39) ;  /* 0x0000028000017945 */ /* 0x000fe60003800200 */
        /* <DEDUP_REMOVED lines=17> */
[--C-:B------:R-:W-:Y:S02]  /*0cd0*/  @P2 IMAD.MOV.U32 R6, RZ, RZ, R20.reuse ;  /* 0x000000ffff062224 */ /* 0x100fe400078e0014 */
[----:B------:R-:W-:Y:S02]  /*0ce0*/  @P1 IMAD.MOV.U32 R3, RZ, RZ, R20 ;  /* 0x000000ffff031224 */ /* 0x000fe400078e0014 */
[----:B------:R-:W-:-:S02]  /*0cf0*/  @P1 IMAD.MOV.U32 R6, RZ, RZ, R19 ;  /* 0x000000ffff061224 */ /* 0x000fc400078e0013 */
[----:B------:R-:W-:Y:S02]  /*0d00*/  @P0 IMAD.MOV.U32 R3, RZ, RZ, R19 ;  /* 0x000000ffff030224 */ /* 0x000fe400078e0013 */
[----:B------:R-:W-:Y:S01]  /*0d10*/  @P0 IMAD.MOV.U32 R6, RZ, RZ, R18 ;  /* 0x000000ffff060224 */ /* 0x000fe200078e0012 */
[----:B------:R-:W-:Y:S01]  /*0d20*/  @P3 MOV R3, R18 ;  /* 0x0000001200033202 */ /* 0x000fe20000000f00 */
[--C-:B------:R-:W-:Y:S02]  /*0d30*/  @P3 IMAD.MOV.U32 R6, RZ, RZ, R17.reuse ;  /* 0x000000ffff063224 */ /* 0x100fe400078e0011 */
[----:B------:R-:W-:Y:S02]  /*0d40*/  @P5 IMAD.MOV.U32 R3, RZ, RZ, R17 ;  /* 0x000000ffff035224 */ /* 0x000fe400078e0011 */
[--C-:B------:R-:W-:Y:S02]  /*0d50*/  @P5 IMAD.MOV.U32 R6, RZ, RZ, R23.reuse ;  /* 0x000000ffff065224 */ /* 0x100fe400078e0017 */
[----:B------:R-:W-:Y:S01]  /*0d60*/  @P4 IMAD.MOV.U32 R3, RZ, RZ, R23 ;  /* 0x000000ffff034224 */ /* 0x000fe200078e0017 */
[----:B------:R-:W-:Y:S06]  /*0d70*/  @!P6 BRA `(.L_x_40) ;  /* 0x00000000002ce947 */ /* 0x000fec0003800000 */
[----:B------:R-:W-:Y:S01]  /*0d80*/  @P2 IMAD.MOV.U32 R4, RZ, RZ, R10 ;  /* 0x000000ffff042224 */ /* 0x000fe200078e000a */
[----:B------:R-:W-:Y:S01]  /*0d90*/  LOP3.LUT R2, R2, 0x1f, RZ, 0xc0, !PT ;  /* 0x0000001f02027812 */ /* 0x000fe200078ec0ff */
[----:B------:R-:W-:Y:S01]  /*0da0*/  @P1 IMAD.MOV.U32 R4, RZ, RZ, R21 ;  /* 0x000000ffff041224 */ /* 0x000fe200078e0015 */
[----:B------:R-:W-:Y:S01]  /*0db0*/  @P0 MOV R4, R20 ;  /* 0x0000001400040202 */ /* 0x000fe20000000f00 */
[----:B------:R-:W-:Y:S01]  /*0dc0*/  @P3 IMAD.MOV.U32 R4, RZ, RZ, R19 ;  /* 0x000000ffff043224 */ /* 0x000fe200078e0013 */
[----:B------:R-:W-:Y:S01]  /*0dd0*/  ISETP.EQ.AND P0, PT, R5, 0x8, PT ;  /* 0x000000080500780c */ /* 0x000fe20003f02270 */
[----:B------:R-:W-:Y:S01]  /*0de0*/  @P5 IMAD.MOV.U32 R4, RZ, RZ, R18 ;  /* 0x000000ffff045224 */ /* 0x000fe200078e0012 */
[----:B------:R-:W-:Y:S01]  /*0df0*/  SHF.L.W.U32.HI R6, R3, R2, R6 ;  /* 0x0000000203067219 */ /* 0x000fe20000010e06 */
[----:B------:R-:W-:-:S10]  /*0e00*/  @P4 IMAD.MOV.U32 R4, RZ, RZ, R17 ;  /* 0x000000ffff044224 */ /* 0x000fd400078e0011 */
[----:B------:R-:W-:-:S05]  /*0e10*/  @P0 IMAD.MOV.U32 R4, RZ, RZ, R23 ;  /* 0x000000ffff040224 */ /* 0x000fca00078e0017 */
[----:B------:R-:W-:-:S07]  /*0e20*/  SHF.L.W.U32.HI R3, R4, R2, R3 ;  /* 0x0000000204037219 */ /* 0x000fce0000010e03 */
.L_x_40:
[----:B------:R-:W-:Y:S05]  /*0e30*/  BSYNC.RECONVERGENT B1 ;  /* 0x0000000000017941 */ /* 0x000fea0003800200 */
.L_x_39:
[C---:B------:R-:W-:Y:S01]  /*0e40*/  SHF.L.W.U32.HI R24, R3.reuse, 0x2, R6 ;  /* 0x0000000203187819 */ /* 0x040fe20000010e06 */
[----:B------:R-:W-:Y:S01]  /*0e50*/  IMAD.SHL.U32 R3, R3, 0x4, RZ ;  /* 0x0000000403037824 */ /* 0x000fe200078e00ff */
[----:B------:R-:W-:Y:S01]  /*0e60*/  UMOV UR6, 0x54442d19 ;  /* 0x54442d1900067882 */ /* 0x000fe20000000000 */
[----:B------:R-:W-:Y:S01]  /*0e70*/  UMOV UR7, 0x3bf921fb ;  /* 0x3bf921fb00077882 */ /* 0x000fe20000000000 */
[----:B------:R-:W-:Y:S02]  /*0e80*/  SHF.R.S32.HI R4, RZ, 0x1f, R24 ;  /* 0x0000001fff047819 */ /* 0x000fe40000011418 */
[----:B------:R-:W-:Y:S02]  /*0e90*/  SHF.R.U32.HI R7, RZ, 0x1e, R6 ;  /* 0x0000001eff077819 */ /* 0x000fe40000011606 */
[C---:B------:R-:W-:Y:S02]  /*0ea0*/  LOP3.LUT R2, R4.reuse, R3, RZ, 0x3c, !PT ;  /* 0x0000000304027212 */ /* 0x040fe400078e3cff */
[----:B------:R-:W-:-:S02]  /*0eb0*/  LOP3.LUT R3, R4, R24, RZ, 0x3c, !PT ;  /* 0x0000001804037212 */ /* 0x000fc400078e3cff */
[----:B------:R-:W-:Y:S02]  /*0ec0*/  ISETP.GE.AND P0, PT, R15, RZ, PT ;  /* 0x000000ff0f00720c */ /* 0x000fe40003f06270 */
[C---:B------:R-:W-:Y:S02]  /*0ed0*/  LEA.HI R6, R24.reuse, R7, RZ, 0x1 ;  /* 0x0000000718067211 */ /* 0x040fe400078f08ff */
[----:B------:R-:W0:Y:S01]  /*0ee0*/  I2F.F64.S64 R2, R2 ;  /* 0x0000000200027312 */ /* 0x000e220000301c00 */
[----:B------:R-:W-:Y:S02]  /*0ef0*/  LOP3.LUT R15, R24, R15, RZ, 0x3c, !PT ;  /* 0x0000000f180f7212 */ /* 0x000fe400078e3cff */
[----:B------:R-:W-:Y:S02]  /*0f00*/  IMAD.MOV R7, RZ, RZ, -R6 ;  /* 0x000000ffff077224 */ /* 0x000fe400078e0a06 */
[----:B------:R-:W-:-:S04]  /*0f10*/  ISETP.GE.AND P1, PT, R15, RZ, PT ;  /* 0x000000ff0f00720c */ /* 0x000fc80003f26270 */
[----:B------:R-:W-:Y:S01]  /*0f20*/  @!P0 MOV R6, R7 ;  /* 0x0000000700068202 */ /* 0x000fe20000000f00 */
[----:B0-----:R-:W-:-:S10]  /*0f30*/  DMUL R4, R2, UR6 ;  /* 0x0000000602047c28 */ /* 0x001fd40008000000 */
[----:B------:R-:W0:Y:S02]  /*0f40*/  F2F.F32.F64 R4, R4 ;  /* 0x0000000400047310 */ /* 0x000e240000301000 */
[----:B0-----:R-:W-:-:S07]  /*0f50*/  FSEL R2, -R4, R4, !P1 ;  /* 0x0000000404027208 */ /* 0x001fce0004800100 */
.L_x_37:
[----:B------:R-:W-:Y:S05]  /*0f60*/  BSYNC.RECONVERGENT B0 ;  /* 0x0000000000007941 */ /* 0x000fea0003800200 */
.L_x_36:
[----:B------:R-:W-:Y:S01]  /*0f70*/  FMUL R3, R2, R2 ;  /* 0x0000000202037220 */ /* 0x000fe20000400000 */
[C---:B------:R-:W-:Y:S01]  /*0f80*/  LOP3.LUT R4, R6.reuse, 0x1, RZ, 0xc0, !PT ;  /* 0x0000000106047812 */ /* 0x040fe200078ec0ff */
[----:B------:R-:W-:Y:S01]  /*0f90*/  VIADD R6, R6, 0x1 ;  /* 0x0000000106067836 */ /* 0x000fe20000000000 */
[----:B------:R-:W-:Y:S01]  /*0fa0*/  UIADD3 UR4, UPT, UPT, UR4, 0x1, URZ ;  /* 0x0000000104047890 */ /* 0x000fe2000fffe0ff */
[----:B------:R-:W-:Y:S01]  /*0fb0*/  FFMA R14, R3, R14, -0.0013887860113754868507 ;  /* 0xbab607ed030e7423 */ /* 0x000fe2000000000e */
[----:B------:R-:W-:Y:S02]  /*0fc0*/  ISETP.NE.U32.AND P0, PT, R4, 0x1, PT ;  /* 0x000000010400780c */ /* 0x000fe40003f05070 */
[----:B------:R-:W-:Y:S01]  /*0fd0*/  LOP3.LUT P1, RZ, R6, 0x2, RZ, 0xc0, !PT ;  /* 0x0000000206ff7812 */ /* 0x000fe2000782c0ff */
[----:B------:R-:W-:Y:S01]  /*0fe0*/  UISETP.NE.AND UP0, UPT, UR4, 0x18, UPT ;  /* 0x000000180400788c */ /* 0x000fe2000bf05270 */
[----:B------:R-:W-:Y:S02]  /*0ff0*/  FSEL R16, R16, 0.0083327032625675201416, P0 ;  /* 0x3c0885e410107808 */ /* 0x000fe40000000000 */
[----:B------:R-:W-:-:S02]  /*1000*/  FSEL R14, R14, -0.00019574658654164522886, P0 ;  /* 0xb94d41530e0e7808 */ /* 0x000fc40000000000 */
[----:B------:R-:W-:Y:S02]  /*1010*/  FSEL R2, R2, 1, !P0 ;  /* 0x3f80000002027808 */ /* 0x000fe40004000000 */
[----:B------:R-:W-:Y:S01]  /*1020*/  FSEL R9, -R9, -0.16666662693023681641, P0 ;  /* 0xbe2aaaa809097808 */ /* 0x000fe20000000100 */
[C---:B------:R-:W-:Y:S02]  /*1030*/  FFMA R14, R3.reuse, R14, R16 ;  /* 0x0000000e030e7223 */ /* 0x040fe40000000010 */
[C---:B------:R-:W-:Y:S02]  /*1040*/  FFMA R5, R3.reuse, R2, RZ ;  /* 0x0000000203057223 */ /* 0x040fe400000000ff */
[----:B------:R-:W-:-:S04]  /*1050*/  FFMA R9, R3, R14, R9 ;  /* 0x0000000e03097223 */ /* 0x000fc80000000009 */
[----:B------:R-:W-:-:S04]  /*1060*/  FFMA R5, R5, R9, R2 ;  /* 0x0000000905057223 */ /* 0x000fc80000000002 */
[----:B------:R-:W-:-:S04]  /*1070*/  @P1 FADD R5, RZ, -R5 ;  /* 0x80000005ff051221 */ /* 0x000fc80000000000 */
[----:B------:R-:W-:-:S04]  /*1080*/  FMUL R5, R22, R5 ;  /* 0x0000000516057220 */ /* 0x000fc80000400000 */
[----:B------:R-:W-:Y:S01]  /*1090*/  FFMA R0, R11, R5, R0 ;  /* 0x000000050b007223 */ /* 0x000fe20000000000 */
[----:B------:R-:W-:Y:S06]  /*10a0*/  BRA.U UP0, `(.L_x_41) ;  /* 0xfffffff100407547 */ /* 0x000fec000b83ffff */
[----:B------:R-:W-:Y:S01]  /*10b0*/  IMAD.MOV.U32 R3, RZ, RZ, 0x3d2aaaab ;  /* 0x3d2aaaabff037424 */ /* 0x000fe200078e00ff */
[----:B------:R-:W0:Y:S01]  /*10c0*/  FCHK P0, R0, 24 ;  /* 0x41c0000000007902 */ /* 0x000e220000000000 */
[----:B------:R-:W-:Y:S01]  /*10d0*/  IMAD.MOV.U32 R2, RZ, RZ, 0x41c00000 ;  /* 0x41c00000ff027424 */ /* 0x000fe200078e00ff */
[----:B------:R-:W-:Y:S03]  /*10e0*/  BSSY.RECONVERGENT B1, `(.L_x_42) ;  /* 0x0000009000017945 */ /* 0x000fe60003800200 */
[----:B------:R-:W-:-:S04]  /*10f0*/  FFMA R2, R3, -R2, 1 ;  /* 0x3f80000003027423 */ /* 0x000fc80000000802 */
[----:B------:R-:W-:-:S04]  /*1100*/  FFMA R3, R2, R3, 0.041666667908430099487 ;  /* 0x3d2aaaab02037423 */ /* 0x000fc80000000003 */
[----:B------:R-:W-:-:S04]  /*1110*/  FFMA R2, R0, R3, RZ ;  /* 0x0000000300027223 */ /* 0x000fc800000000ff */
[----:B------:R-:W-:-:S04]  /*1120*/  FFMA R4, R2, -24, R0 ;  /* 0xc1c0000002047823 */ /* 0x000fc80000000000 */
[----:B------:R-:W-:Y:S01]  /*1130*/  FFMA R5, R3, R4, R2 ;  /* 0x0000000403057223 */ /* 0x000fe20000000002 */
[----:B0-----:R-:W-:Y:S06]  /*1140*/  @!P0 BRA `(.L_x_43) ;  /* 0x0000000000088947 */ /* 0x001fec0003800000 */
[----:B------:R-:W-:-:S07]  /*1150*/  MOV R2, 0x1170 ;  /* 0x0000117000027802 */ /* 0x000fce0000000f00 */
[----:B------:R-:W-:Y:S05]  /*1160*/  CALL.REL.NOINC `($__internal_0_$__cuda_sm3x_div_rn_noftz_f32_slowpath) ;  /* 0x0000000000147944 */ /* 0x000fea0003c00000 */
.L_x_43:
[----:B------:R-:W-:Y:S05]  /*1170*/  BSYNC.RECONVERGENT B1 ;  /* 0x0000000000017941 */ /* 0x000fea0003800200 */
.L_x_42:
[----:B------:R-:W0:Y:S02]  /*1180*/  LDC.64 R2, c[0x0][0x388] ;  /* 0x0000e200ff027b82 */ /* 0x000e240000000a00 */
[----:B0-----:R-:W-:-:S05]  /*1190*/  IMAD.WIDE R8, R8, 0x4, R2 ;  /* 0x0000000408087825 */ /* 0x001fca00078e0202 */
[----:B------:R-:W-:Y:S01]  /*11a0*/  STG.E desc[UR8][R8.64], R5 ;  /* 0x0000000508007986 */ /* 0x000fe2000c101908 */
[----:B------:R-:W-:Y:S05]  /*11b0*/  EXIT ;  /* 0x000000000000794d */ /* 0x000fea0003800000 */
        .weak           $__internal_0_$__cuda_sm3x_div_rn_noftz_f32_slowpath
        .type           $__internal_0_$__cuda_sm3x_div_rn_noftz_f32_slowpath,@function
        .size           $__internal_0_$__cuda_sm3x_div_rn_noftz_f32_slowpath,(.L_x_92 - $__internal_0_$__cuda_sm3x_div_rn_noftz_f32_slowpath)
$__internal_0_$__cuda_sm3x_div_rn_noftz_f32_slowpath:
[--C-:B------:R-:W-:Y:S01]  /*11c0*/  SHF.R.U32.HI R3, RZ, 0x17, R0.reuse ;  /* 0x00000017ff037819 */ /* 0x100fe20000011600 */
[----:B------:R-:W-:Y:S04]  /*11d0*/  BSSY.RECONVERGENT B0, `(.L_x_44) ;  /* 0x000005c000007945 */ /* 0x000fe80003800200 */
[----:B------:R-:W-:Y:S01]  /*11e0*/  BSSY.RELIABLE B2, `(.L_x_45) ;  /* 0x000001a000027945 */ /* 0x000fe20003800100 */
[----:B------:R-:W-:Y:S01]  /*11f0*/  LOP3.LUT R5, R3, 0xff, RZ, 0xc0, !PT ;  /* 0x000000ff03057812 */ /* 0x000fe200078ec0ff */
[----:B------:R-:W-:-:S04]  /*1200*/  IMAD.MOV.U32 R3, RZ, RZ, R0 ;  /* 0x000000ffff037224 */ /* 0x000fc800078e0000 */
[----:B------:R-:W-:-:S05]  /*1210*/  VIADD R6, R5, 0xffffffff ;  /* 0xffffffff05067836 */ /* 0x000fca0000000000 */
[----:B------:R-:W-:-:S13]  /*1220*/  ISETP.GT.U32.OR P0, PT, R6, 0xfd, !PT ;  /* 0x000000fd0600780c */ /* 0x000fda0007f04470 */
[----:B------:R-:W-:Y:S01]  /*1230*/  @!P0 IMAD.MOV.U32 R4, RZ, RZ, RZ ;  /* 0x000000ffff048224 */ /* 0x000fe200078e00ff */
[----:B------:R-:W-:Y:S06]  /*1240*/  @!P0 BRA `(.L_x_46) ;  /* 0x00000000004c8947 */ /* 0x000fec0003800000 */
[----:B------:R-:W-:-:S13]  /*1250*/  FSETP.GTU.FTZ.AND P0, PT, |R0|, +INF , PT ;  /* 0x7f8000000000780b */ /* 0x000fda0003f1c200 */
[----:B------:R-:W-:Y:S05]  /*1260*/  @P0 BREAK.RELIABLE B2 ;  /* 0x0000000000020942 */ /* 0x000fea0003800100 */
[----:B------:R-:W-:Y:S05]  /*1270*/  @P0 BRA `(.L_x_47) ;  /* 0x0000000400400947 */ /* 0x000fea0003800000 */
[----:B------:R-:W-:-:S05]  /*1280*/  HFMA2 R4, -RZ, RZ, 2.875, 0 ;  /* 0x41c00000ff047431 */ /* 0x000fca00000001ff */
[----:B------:R-:W-:-:S13]  /*1290*/  LOP3.LUT P0, RZ, R4, 0x7fffffff, R3, 0xc8, !PT ;  /* 0x7fffffff04ff7812 */ /* 0x000fda000780c803 */
[----:B------:R-:W-:Y:S05]  /*12a0*/  @!P0 BREAK.RELIABLE B2 ;  /* 0x0000000000028942 */ /* 0x000fea0003800100 */
[----:B------:R-:W-:Y:S05]  /*12b0*/  @!P0 BRA `(.L_x_48) ;  /* 0x0000000400288947 */ /* 0x000fea0003800000 */
[----:B------:R-:W-:-:S13]  /*12c0*/  LOP3.LUT P0, RZ, R3, 0x7fffffff, RZ, 0xc0, !PT ;  /* 0x7fffffff03ff7812 */ /* 0x000fda000780c0ff */
[----:B------:R-:W-:Y:S05]  /*12d0*/  @!P0 BREAK.RELIABLE B2 ;  /* 0x0000000000028942 */ /* 0x000fea0003800100 */
[----:B------:R-:W-:Y:S05]  /*12e0*/  @!P0 BRA `(.L_x_49) ;  /* 0x0000000400148947 */ /* 0x000fea0003800000 */
[----:B------:R-:W-:Y:S02]  /*12f0*/  FSETP.NEU.FTZ.AND P1, PT, |R0|, +INF , PT ;  /* 0x7f8000000000780b */ /* 0x000fe40003f3d200 */
[----:B------:R-:W-:-:S04]  /*1300*/  LOP3.LUT P0, RZ, R4, 0x7fffffff, RZ, 0xc0, !PT ;  /* 0x7fffffff04ff7812 */ /* 0x000fc8000780c0ff */
[----:B------:R-:W-:-:S13]  /*1310*/  PLOP3.LUT P0, PT, P1, P0, PT, 0x2f, 0xf2 ;  /* 0x0000000000f2781c */ /* 0x000fda0000f00577 */
[----:B------:R-:W-:Y:S05]  /*1320*/  @P0 BREAK.RELIABLE B2 ;  /* 0x0000000000020942 */ /* 0x000fea0003800100 */
[----:B------:R-:W-:Y:S05]  /*1330*/  @P0 BRA `(.L_x_50) ;  /* 0x0000000000f40947 */ /* 0x000fea0003800000 */
[----:B------:R-:W-:-:S13]  /*1340*/  ISETP.GE.AND P0, PT, R6, RZ, PT ;  /* 0x000000ff0600720c */ /* 0x000fda0003f06270 */
[----:B------:R-:W-:Y:S02]  /*1350*/  @P0 IMAD.MOV.U32 R4, RZ, RZ, RZ ;  /* 0x000000ffff040224 */ /* 0x000fe400078e00ff */
[----:B------:R-:W-:Y:S01]  /*1360*/  @!P0 FFMA R3, R0, 1.84467440737095516160e+19, RZ ;  /* 0x5f80000000038823 */ /* 0x000fe200000000ff */
[----:B------:R-:W-:-:S07]  /*1370*/  @!P0 IMAD.MOV.U32 R4, RZ, RZ, -0x40 ;  /* 0xffffffc0ff048424 */ /* 0x000fce00078e00ff */
.L_x_46:
[----:B------:R-:W-:Y:S05]  /*1380*/  BSYNC.RELIABLE B2 ;  /* 0x0000000000027941 */ /* 0x000fea0003800100 */
.L_x_45:
[----:B------:R-:W-:Y:S01]  /*1390*/  UMOV UR4, 0x41c00000 ;  /* 0x41c0000000047882 */ /* 0x000fe20000000000 */
[----:B------:R-:W-:Y:S01]  /*13a0*/  VIADD R5, R5, 0xffffff81 ;  /* 0xffffff8105057836 */ /* 0x000fe20000000000 */
[----:B------:R-:W-:Y:S01]  /*13b0*/  UIADD3 UR4, UPT, UPT, UR4, -0x2000000, URZ ;  /* 0xfe00000004047890 */ /* 0x000fe2000fffe0ff */
[----:B------:R-:W-:Y:S02]  /*13c0*/  BSSY.RECONVERGENT B2, `(.L_x_51) ;  /* 0x0000033000027945 */ /* 0x000fe40003800200 */
[----:B------:R-:W-:Y:S01]  /*13d0*/  IMAD R0, R5, -0x800000, R3 ;  /* 0xff80000005007824 */ /* 0x000fe200078e0203 */
[----:B------:R-:W-:Y:S02]  /*13e0*/  IADD3 R4, PT, PT, R4, -0x4, R5 ;  /* 0xfffffffc04047810 */ /* 0x000fe40007ffe005 */
[----:B------:R-:W-:-:S03]  /*13f0*/  FADD.FTZ R7, -RZ, -UR4 ;  /* 0x80000004ff077e21 */ /* 0x000fc60008010100 */
[----:B------:R-:W0:Y:S02]  /*1400*/  MUFU.RCP R6, UR4 ;  /* 0x0000000400067d08 */ /* 0x000e240008001000 */
[----:B0-----:R-:W-:-:S04]  /*1410*/  FFMA R9, R6, R7, 1 ;  /* 0x3f80000006097423 */ /* 0x001fc80000000007 */
[----:B------:R-:W-:-:S04]  /*1420*/  FFMA R9, R6, R9, R6 ;  /* 0x0000000906097223 */ /* 0x000fc80000000006 */
[----:B------:R-:W-:-:S04]  /*1430*/  FFMA R6, R0, R9, RZ ;  /* 0x0000000900067223 */ /* 0x000fc800000000ff */
[----:B------:R-:W-:-:S04]  /*1440*/  FFMA R3, R7, R6, R0 ;  /* 0x0000000607037223 */ /* 0x000fc80000000000 */
[----:B------:R-:W-:-:S04]  /*1450*/  FFMA R6, R9, R3, R6 ;  /* 0x0000000309067223 */ /* 0x000fc80000000006 */
[----:B------:R-:W-:-:S04]  /*1460*/  FFMA R7, R7, R6, R0 ;  /* 0x0000000607077223 */ /* 0x000fc80000000000 */
[----:B------:R-:W-:-:S05]  /*1470*/  FFMA R3, R9, R7, R6 ;  /* 0x0000000709037223 */ /* 0x000fca0000000006 */
[----:B------:R-:W-:-:S04]  /*1480*/  SHF.R.U32.HI R0, RZ, 0x17, R3 ;  /* 0x00000017ff007819 */ /* 0x000fc80000011603 */
[----:B------:R-:W-:-:S05]  /*1490*/  LOP3.LUT R0, R0, 0xff, RZ, 0xc0, !PT ;  /* 0x000000ff00007812 */ /* 0x000fca00078ec0ff */
[----:B------:R-:W-:-:S04]  /*14a0*/  IMAD.IADD R10, R0, 0x1, R4 ;  /* 0x00000001000a7824 */ /* 0x000fc800078e0204 */
[----:B------:R-:W-:-:S05]  /*14b0*/  VIADD R0, R10, 0xffffffff ;  /* 0xffffffff0a007836 */ /* 0x000fca0000000000 */
[----:B------:R-:W-:-:S13]  /*14c0*/  ISETP.GE.U32.AND P0, PT, R0, 0xfe, PT ;  /* 0x000000fe0000780c */ /* 0x000fda0003f06070 */
[----:B------:R-:W-:Y:S05]  /*14d0*/  @!P0 BRA `(.L_x_52) ;  /* 0x0000000000808947 */ /* 0x000fea0003800000 */
[----:B------:R-:W-:-:S13]  /*14e0*/  ISETP.GT.AND P0, PT, R10, 0xfe, PT ;  /* 0x000000fe0a00780c */ /* 0x000fda0003f04270 */
[----:B------:R-:W-:Y:S05]  /*14f0*/  @P0 BRA `(.L_x_53) ;  /* 0x00000000006c0947 */ /* 0x000fea0003800000 */
[----:B------:R-:W-:-:S13]  /*1500*/  ISETP.GE.AND P0, PT, R10, 0x1, PT ;  /* 0x000000010a00780c */ /* 0x000fda0003f06270 */
[----:B------:R-:W-:Y:S05]  /*1510*/  @P0 BRA `(.L_x_54) ;  /* 0x0000000000740947 */ /* 0x000fea0003800000 */
[----:B------:R-:W-:Y:S02]  /*1520*/  ISETP.GE.AND P0, PT, R10, -0x18, PT ;  /* 0xffffffe80a00780c */ /* 0x000fe40003f06270 */
[----:B------:R-:W-:-:S11]  /*1530*/  LOP3.LUT R3, R3, 0x80000000, RZ, 0xc0, !PT ;  /* 0x8000000003037812 */ /* 0x000fd600078ec0ff */
[----:B------:R-:W-:Y:S05]  /*1540*/  @!P0 BRA `(.L_x_54) ;  /* 0x0000000000688947 */ /* 0x000fea0003800000 */
[CCC-:B------:R-:W-:Y:S01]  /*1550*/  FFMA.RZ R0, R9.reuse, R7.reuse, R6.reuse ;  /* 0x0000000709007223 */ /* 0x1c0fe2000000c006 */
[C---:B------:R-:W-:Y:S01]  /*1560*/  VIADD R5, R10.reuse, 0x20 ;  /* 0x000000200a057836 */ /* 0x040fe20000000000 */
[C---:B------:R-:W-:Y:S02]  /*1570*/  ISETP.NE.AND P2, PT, R10.reuse, RZ, PT ;  /* 0x000000ff0a00720c */ /* 0x040fe40003f45270 */
[----:B------:R-:W-:Y:S02]  /*1580*/  ISETP.NE.AND P1, PT, R10, RZ, PT ;  /* 0x000000ff0a00720c */ /* 0x000fe40003f25270 */
[----:B------:R-:W-:Y:S01]  /*1590*/  LOP3.LUT R4, R0, 0x7fffff, RZ, 0xc0, !PT ;  /* 0x007fffff00047812 */ /* 0x000fe200078ec0ff */
[CCC-:B------:R-:W-:Y:S01]  /*15a0*/  FFMA.RP R0, R9.reuse, R7.reuse, R6.reuse ;  /* 0x0000000709007223 */ /* 0x1c0fe20000008006 */
[----:B------:R-:W-:Y:S01]  /*15b0*/  FFMA.RM R9, R9, R7, R6 ;  /* 0x0000000709097223 */ /* 0x000fe20000004006 */
[----:B------:R-:W-:Y:S02]  /*15c0*/  IADD3 R7, PT, PT, -R10, RZ, RZ ;  /* 0x000000ff0a077210 */ /* 0x000fe40007ffe1ff */
[----:B------:R-:W-:-:S02]  /*15d0*/  LOP3.LUT R4, R4, 0x800000, RZ, 0xfc, !PT ;  /* 0x0080000004047812 */ /* 0x000fc400078efcff */
[----:B------:R-:W-:Y:S02]  /*15e0*/  FSETP.NEU.FTZ.AND P0, PT, R0, R9, PT ;  /* 0x000000090000720b */ /* 0x000fe40003f1d000 */
[----:B------:R-:W-:Y:S02]  /*15f0*/  SHF.L.U32 R5, R4, R5, RZ ;  /* 0x0000000504057219 */ /* 0x000fe400000006ff */
[----:B------:R-:W-:Y:S02]  /*1600*/  SEL R7, R7, RZ, P2 ;  /* 0x000000ff07077207 */ /* 0x000fe40001000000 */
[----:B------:R-:W-:Y:S02]  /*1610*/  ISETP.NE.AND P1, PT, R5, RZ, P1 ;  /* 0x000000ff0500720c */ /* 0x000fe40000f25270 */
[----:B------:R-:W-:Y:S02]  /*1620*/  SHF.R.U32.HI R7, RZ, R7, R4 ;  /* 0x00000007ff077219 */ /* 0x000fe40000011604 */
[----:B------:R-:W-:-:S02]  /*1630*/  PLOP3.LUT P0, PT, P0, P1, PT, 0xf8, 0x8f ;  /* 0x00000000008f781c */ /* 0x000fc40000703f70 */
[----:B------:R-:W-:Y:S02]  /*1640*/  SHF.R.U32.HI R5, RZ, 0x1, R7 ;  /* 0x00000001ff057819 */ /* 0x000fe40000011607 */
[----:B------:R-:W-:-:S04]  /*1650*/  SEL R0, RZ, 0x1, !P0 ;  /* 0x00000001ff007807 */ /* 0x000fc80004000000 */
[----:B------:R-:W-:-:S04]  /*1660*/  LOP3.LUT R0, R0, 0x1, R5, 0xf8, !PT ;  /* 0x0000000100007812 */ /* 0x000fc800078ef805 */
[----:B------:R-:W-:-:S05]  /*1670*/  LOP3.LUT R0, R0, R7, RZ, 0xc0, !PT ;  /* 0x0000000700007212 */ /* 0x000fca00078ec0ff */
[----:B------:R-:W-:-:S05]  /*1680*/  IMAD.IADD R0, R5, 0x1, R0 ;  /* 0x0000000105007824 */ /* 0x000fca00078e0200 */
[----:B------:R-:W-:Y:S01]  /*1690*/  LOP3.LUT R3, R0, R3, RZ, 0xfc, !PT ;  /* 0x0000000300037212 */ /* 0x000fe200078efcff */
[----:B------:R-:W-:Y:S06]  /*16a0*/  BRA `(.L_x_54) ;  /* 0x0000000000107947 */ /* 0x000fec0003800000 */
.L_x_53:
[----:B------:R-:W-:-:S04]  /*16b0*/  LOP3.LUT R3, R3, 0x80000000, RZ, 0xc0, !PT ;  /* 0x8000000003037812 */ /* 0x000fc800078ec0ff */
[----:B------:R-:W-:Y:S01]  /*16c0*/  LOP3.LUT R3, R3, 0x7f800000, RZ, 0xfc, !PT ;  /* 0x7f80000003037812 */ /* 0x000fe200078efcff */
[----:B------:R-:W-:Y:S06]  /*16d0*/  BRA `(.L_x_54) ;  /* 0x0000000000047947 */ /* 0x000fec0003800000 */
.L_x_52:
[----:B------:R-:W-:-:S07]  /*16e0*/  IMAD R3, R4, 0x800000, R3 ;  /* 0x0080000004037824 */ /* 0x000fce00078e0203 */
.L_x_54:
[----:B------:R-:W-:Y:S05]  /*16f0*/  BSYNC.RECONVERGENT B2 ;  /* 0x0000000000027941 */ /* 0x000fea0003800200 */
.L_x_51:
[----:B------:R-:W-:Y:S05]  /*1700*/  BRA `(.L_x_55) ;  /* 0x0000000000207947 */ /* 0x000fea0003800000 */
.L_x_50:
[----:B------:R-:W-:-:S04]  /*1710*/  LOP3.LUT R3, R4, 0x80000000, R3, 0x48, !PT ;  /* 0x8000000004037812 */ /* 0x000fc800078e4803 */
[----:B------:R-:W-:Y:S01]  /*1720*/  LOP3.LUT R3, R3, 0x7f800000, RZ, 0xfc, !PT ;  /* 0x7f80000003037812 */ /* 0x000fe200078efcff */
[----:B------:R-:W-:Y:S06]  /*1730*/  BRA `(.L_x_55) ;  /* 0x0000000000147947 */ /* 0x000fec0003800000 */
.L_x_49:
[----:B------:R-:W-:Y:S01]  /*1740*/  LOP3.LUT R3, R4, 0x80000000, R3, 0x48, !PT ;  /* 0x8000000004037812 */ /* 0x000fe200078e4803 */
[----:B------:R-:W-:Y:S06]  /*1750*/  BRA `(.L_x_55) ;  /* 0x00000000000c7947 */ /* 0x000fec0003800000 */
.L_x_48:
[----:B------:R-:W0:Y:S01]  /*1760*/  MUFU.RSQ R3, -QNAN ;  /* 0xffc0000000037908 */ /* 0x000e220000001400 */
[----:B------:R-:W-:Y:S05]  /*1770*/  BRA `(.L_x_55) ;  /* 0x0000000000047947 */ /* 0x000fea0003800000 */
.L_x_47:
[----:B------:R-:W-:-:S07]  /*1780*/  FADD.FTZ R3, R0, 24 ;  /* 0x41c0000000037421 */ /* 0x000fce0000010000 */
.L_x_55:
[----:B------:R-:W-:Y:S05]  /*1790*/  BSYNC.RECONVERGENT B0 ;  /* 0x0000000000007941 */ /* 0x000fea0003800200 */
.L_x_44:
[----:B0-----:R-:W-:Y:S02]  /*17a0*/  IMAD.MOV.U32 R5, RZ, RZ, R3 ;  /* 0x000000ffff057224 */ /* 0x001fe400078e0003 */
[----:B------:R-:W-:-:S04]  /*17b0*/  IMAD.MOV.U32 R3, RZ, RZ, 0x0 ;  /* 0x00000000ff037424 */ /* 0x000fc800078e00ff */
[----:B------:R-:W-:Y:S05]  /*17c0*/  RET.REL.NODEC R2 `(_Z33ethiopian_batch_processing_kernelPKfPfiiff) ;  /* 0xffffffe8020c7950 */ /* 0x000fea0003c3ffff */
.L_x_56:
        /* <DEDUP_REMOVED lines=11> */
.L_x_92:


//--------------------- .text._Z27ethiopian_tensor_4x4_kernelPKfS0_Pfff --------------------------
	.section	.text._Z27ethiopian_tensor_4x4_kernelPKfS0_Pfff,"ax",@progbits
	.align	128
        .global         _Z27ethiopian_tensor_4x4_kernelPKfS0_Pfff
        .type           _Z27ethiopian_tensor_4x4_kernelPKfS0_Pfff,@function
        .size           _Z27ethiopian_tensor_4x4_kernelPKfS0_Pfff,(.L_x_97 - _Z27ethiopian_tensor_4x4_kernelPKfS0_Pfff)
        .other          _Z27ethiopian_tensor_4x4_kernelPKfS0_Pfff,@"STO_CUDA_ENTRY STV_DEFAULT"
_Z27ethiopian_tensor_4x4_kernelPKfS0_Pfff:
.text._Z27ethiopian_tensor_4x4_kernelPKfS0_Pfff:
[----:B------:R-:W-:Y:S01]  /*0000*/  LDC R1, c[0x0][0x37c] ;  /* 0x0000df00ff017b82 */ /* 0x000fe20000000800 */
[----:B------:R-:W0:Y:S01]  /*0010*/  S2R R5, SR_TID.Y ;  /* 0x0000000000057919 */ /* 0x000e220000002200 */
[----:B------:R-:W1:Y:S01]  /*0020*/  LDCU.64 UR8, c[0x0][0x358] ;  /* 0x00006b00ff0877ac */ /* 0x000e620008000a00 */
[----:B------:R-:W-:Y:S01]  /*0030*/  BSSY.RECONVERGENT B0, `(.L_x_57) ;  /* 0x000001c000007945 */ /* 0x000fe20003800200 */
[----:B------:R-:W0:Y:S01]  /*0040*/  S2R R4, SR_TID.X ;  /* 0x0000000000047919 */ /* 0x000e220000002100 */
[----:B------:R-:W2:Y:S01]  /*0050*/  S2R R2, SR_CTAID.Y ;  /* 0x0000000000027919 */ /* 0x000ea20000002600 */
[----:B------:R-:W3:Y:S01]  /*0060*/  S2R R3, SR_CTAID.X ;  /* 0x0000000000037919 */ /* 0x000ee20000002500 */
[----:B0-----:R-:W-:-:S04]  /*0070*/  LOP3.LUT R0, R5, R4, RZ, 0xfc, !PT ;  /* 0x0000000405007212 */ /* 0x001fc800078efcff */
[----:B------:R-:W-:Y:S02]  /*0080*/  LOP3.LUT P0, R0, R0, 0x3fc, RZ, 0xc0, !PT ;  /* 0x000003fc00007812 */ /* 0x000fe4000780c0ff */
[----:B--2---:R-:W-:Y:S02]  /*0090*/  LEA R11, R2, R5, 0x2 ;  /* 0x00000005020b7211 */ /* 0x004fe400078e10ff */
[----:B------:R-:W-:Y:S02]  /*00a0*/  ISETP.NE.AND P1, PT, R0, RZ, PT ;  /* 0x000000ff0000720c */ /* 0x000fe40003f25270 */
[----:B---3--:R-:W-:-:S07]  /*00b0*/  LEA R8, R3, R4, 0x2 ;  /* 0x0000000403087211 */ /* 0x008fce00078e10ff */
[----:B-1----:R-:W-:Y:S05]  /*00c0*/  @P0 BRA `(.L_x_58) ;  /* 0x0000000000480947 */ /* 0x002fea0003800000 */
[----:B------:R-:W0:Y:S01]  /*00d0*/  LDC.64 R2, c[0x0][0x380] ;  /* 0x0000e000ff027b82 */ /* 0x000e220000000a00 */
[----:B------:R-:W-:Y:S02]  /*00e0*/  LEA R9, R11, R4, 0x4 ;  /* 0x000000040b097211 */ /* 0x000fe400078e20ff */
[----:B------:R-:W-:-:S05]  /*00f0*/  LEA R13, R5, R8, 0x4 ;  /* 0x00000008050d7211 */ /* 0x000fca00078e20ff */
[----:B------:R-:W1:Y:S01]  /*0100*/  LDC.64 R6, c[0x0][0x388] ;  /* 0x0000e200ff067b82 */ /* 0x000e620000000a00 */
[----:B0-----:R-:W-:-:S06]  /*0110*/  IMAD.WIDE.U32 R2, R9, 0x4, R2 ;  /* 0x0000000409027825 */ /* 0x001fcc00078e0002 */
[----:B------:R-:W2:Y:S01]  /*0120*/  LDG.E R2, desc[UR8][R2.64] ;  /* 0x0000000802027981 */ /* 0x000ea2000c1e1900 */
[----:B-1----:R-:W-:-:S06]  /*0130*/  IMAD.WIDE R6, R13, 0x4, R6 ;  /* 0x000000040d067825 */ /* 0x002fcc00078e0206 */
[----:B------:R-:W3:Y:S01]  /*0140*/  LDG.E R6, desc[UR8][R6.64] ;  /* 0x0000000806067981 */ /* 0x000ee2000c1e1900 */
[----:B------:R-:W0:Y:S01]  /*0150*/  S2UR UR6, SR_CgaCtaId ;  /* 0x00000000000679c3 */ /* 0x000e220000008800 */
[----:B------:R-:W-:Y:S02]  /*0160*/  UMOV UR4, 0x400 ;  /* 0x0000040000047882 */ /* 0x000fe40000000000 */
[----:B------:R-:W-:Y:S01]  /*0170*/  UIADD3 UR5, UPT, UPT, UR4, 0x40, URZ ;  /* 0x0000004004057890 */ /* 0x000fe2000fffe0ff */
[----:B------:R-:W-:Y:S01]  /*0180*/  LEA R0, R5, R4, 0x2 ;  /* 0x0000000405007211 */ /* 0x000fe200078e10ff */
[----:B0-----:R-:W-:Y:S02]  /*0190*/  ULEA UR4, UR6, UR4, 0x18 ;  /* 0x0000000406047291 */ /* 0x001fe4000f8ec0ff */
[----:B------:R-:W-:-:S04]  /*01a0*/  ULEA UR5, UR6, UR5, 0x18 ;  /* 0x0000000506057291 */ /* 0x000fc8000f8ec0ff */
[C---:B------:R-:W-:Y:S02]  /*01b0*/  LEA R9, R0.reuse, UR4, 0x2 ;  /* 0x0000000400097c11 */ /* 0x040fe4000f8e10ff */
[----:B------:R-:W-:-:S03]  /*01c0*/  LEA R13, R0, UR5, 0x2 ;  /* 0x00000005000d7c11 */ /* 0x000fc6000f8e10ff */
[----:B--2---:R0:W-:Y:S04]  /*01d0*/  STS [R9], R2 ;  /* 0x0000000209007388 */ /* 0x0041e80000000800 */
[----:B---3--:R0:W-:Y:S02]  /*01e0*/  STS [R13], R6 ;  /* 0x000000060d007388 */ /* 0x0081e40000000800 */
.L_x_58:
[----:B------:R-:W-:Y:S05]  /*01f0*/  BSYNC.RECONVERGENT B0 ;  /* 0x0000000000007941 */ /* 0x000fea0003800200 */
.L_x_57:
[----:B------:R-:W-:Y:S06]  /*0200*/  BAR.SYNC.DEFER_BLOCKING 0x0 ;  /* 0x0000000000007b1d */ /* 0x000fec0000010000 */
[----:B------:R-:W-:Y:S05]  /*0210*/  @P1 EXIT ;  /* 0x000000000000194d */ /* 0x000fea0003800000 */
[----:B------:R-:W1:Y:S01]  /*0220*/  S2UR UR5, SR_CgaCtaId ;  /* 0x00000000000579c3 */ /* 0x000e620000008800 */
[----:B0-----:R-:W-:Y:S01]  /*0230*/  HFMA2 R9, -RZ, RZ, 0.66259765625, 2.662109375 ;  /* 0x394d4153ff097431 */ /* 0x001fe200000001ff */
[----:B------:R-:W-:Y:S01]  /*0240*/  MOV R0, 0x3c123ca7 ;  /* 0x3c123ca700007802 */ /* 0x000fe20000000f00 */
[----:B------:R-:W-:Y:S01]  /*0250*/  UMOV UR4, 0x400 ;  /* 0x0000040000047882 */ /* 0x000fe20000000000 */
[----:B------:R-:W-:Y:S01]  /*0260*/  HFMA2 R2, -RZ, RZ, 1.6865234375, 208.25 ;  /* 0x3ebf5a82ff027431 */ /* 0x000fe200000001ff */
[----:B------:R-:W-:Y:S01]  /*0270*/  MOV R10, 0x37cbac00 ;  /* 0x37cbac00000a7802 */ /* 0x000fe20000000f00 */
[----:B------:R-:W-:Y:S02]  /*0280*/  HFMA2 R15, -RZ, RZ, 0.8837890625, 1.1630859375 ;  /* 0x3b123ca7ff0f7431 */ /* 0x000fe400000001ff */
[----:B------:R-:W-:Y:S01]  /*0290*/  FFMA R16, R0, 0.094475358724594116211, RZ ;  /* 0x3dc17c4c00107823 */ /* 0x000fe200000000ff */
[----:B------:R-:W-:Y:S01]  /*02a0*/  MOV R23, 0x3f0771ce ;  /* 0x3f0771ce00177802 */ /* 0x000fe20000000f00 */
[----:B------:R-:W-:Y:S01]  /*02b0*/  HFMA2 R19, -RZ, RZ, 1.16015625, -6.568431854248046875e-05 ;  /* 0x3ca4844eff137431 */ /* 0x000fe200000001ff */
[----:B------:R-:W-:Y:S01]  /*02c0*/  MOV R25, 0x3d647eb6 ;  /* 0x3d647eb600197802 */ /* 0x000fe20000000f00 */
[C---:B------:R-:W-:Y:S01]  /*02d0*/  FFMA R3, -R9.reuse, R0, 0.0083327032625675201416 ;  /* 0x3c0885e409037423 */ /* 0x040fe20000000100 */
[----:B------:R-:W-:Y:S01]  /*02e0*/  HFMA2 R29, -RZ, RZ, 1.6201171875, 0.402587890625 ;  /* 0x3e7b3671ff1d7431 */ /* 0x000fe200000001ff */
[----:B------:R-:W-:Y:S01]  /*02f0*/  MOV R27, 0x3d5c9bde ;  /* 0x3d5c9bde001b7802 */ /* 0x000fe20000000f00 */
[----:B------:R-:W-:Y:S01]  /*0300*/  FFMA R13, -R9, R2, 0.0083327032625675201416 ;  /* 0x3c0885e4090d7423 */ /* 0x000fe20000000102 */
[----:B------:R-:W-:Y:S01]  /*0310*/  FFMA R3, R3, R0, -0.16666662693023681641 ;  /* 0xbe2aaaa803037423 */ /* 0x000fe20000000000 */
[----:B------:R-:W-:-:S02]  /*0320*/  HFMA2 R0, -RZ, RZ, 1.08984375, -0.003841400146484375 ;  /* 0x3c5c9bdeff007431 */ /* 0x000fc400000001ff */
[----:B------:R-:W-:Y:S01]  /*0330*/  FFMA R14, R2, -0.61134064197540283203, RZ ;  /* 0xbf1c80d2020e7823 */ /* 0x000fe200000000ff */
[----:B------:R-:W-:Y:S01]  /*0340*/  FFMA R17, R13, R2, -0.16666662693023681641 ;  /* 0xbe2aaaa80d117423 */ /* 0x000fe20000000002 */
[----:B------:R-:W-:Y:S01]  /*0350*/  FFMA R16, R16, R3, 0.094475358724594116211 ;  /* 0x3dc17c4c10107423 */ /* 0x000fe20000000003 */
[----:B------:R-:W-:Y:S01]  /*0360*/  MOV R3, 0x3d123ca7 ;  /* 0x3d123ca700037802 */ /* 0x000fe20000000f00 */
[----:B------:R-:W-:Y:S01]  /*0370*/  FFMA R2, R10, R15, -0.0013887860113754868507 ;  /* 0xbab607ed0a027423 */ /* 0x000fe2000000000f */
[----:B------:R-:W-:Y:S01]  /*0380*/  FFMA R14, R14, R17, -0.61134064197540283203 ;  /* 0xbf1c80d20e0e7423 */ /* 0x000fe20000000011 */
[----:B------:R-:W-:Y:S01]  /*0390*/  LEA R11, R11, R8, 0x4 ;  /* 0x000000080b0b7211 */ /* 0x000fe200078e20ff */
[----:B-1----:R-:W-:Y:S01]  /*03a0*/  ULEA UR6, UR5, UR4, 0x18 ;  /* 0x0000000405067291 */ /* 0x002fe2000f8ec0ff */
[CC--:B------:R-:W-:Y:S01]  /*03b0*/  FFMA R6, -R9.reuse, R3.reuse, 0.0083327032625675201416 ;  /* 0x3c0885e409067423 */ /* 0x0c0fe20000000103 */
[----:B------:R-:W-:Y:S01]  /*03c0*/  UIADD3 UR4, UPT, UPT, UR4, 0x40, URZ ;  /* 0x0000004004047890 */ /* 0x000fe2000fffe0ff */
[-C--:B------:R-:W-:Y:S01]  /*03d0*/  FFMA R7, -R9, R0.reuse, 0.0083327032625675201416 ;  /* 0x3c0885e409077423 */ /* 0x080fe20000000100 */
[----:B------:R-:W-:Y:S01]  /*03e0*/  FFMA R21, R0, 0.1160383373498916626, RZ ;  /* 0x3deda58200157823 */ /* 0x000fe200000000ff */
[----:B------:R-:W-:Y:S01]  /*03f0*/  FFMA R18, R6, R3, -0.16666662693023681641 ;  /* 0xbe2aaaa806127423 */ /* 0x000fe20000000003 */
[----:B------:R-:W-:Y:S01]  /*0400*/  ULEA UR4, UR5, UR4, 0x18 ;  /* 0x0000000405047291 */ /* 0x000fe2000f8ec0ff */
[----:B------:R-:W-:Y:S01]  /*0410*/  FFMA R12, R7, R0, -0.16666662693023681641 ;  /* 0xbe2aaaa8070c7423 */ /* 0x000fe20000000000 */
[----:B------:R-:W-:Y:S01]  /*0420*/  LEA R5, R5, UR6, 0x4 ;  /* 0x0000000605057c11 */ /* 0x000fe2000f8e20ff */
[----:B------:R-:W-:Y:S01]  /*0430*/  FFMA R3, R3, 0.18895071744918823242, RZ ;  /* 0x3e417c4c03037823 */ /* 0x000fe200000000ff */
[----:B------:R-:W-:Y:S01]  /*0440*/  FFMA R2, R2, R15, 0.041666727513074874878 ;  /* 0x3d2aaabb02027423 */ /* 0x000fe2000000000f */
[----:B------:R-:W-:Y:S01]  /*0450*/  FFMA R21, R21, R12, 0.1160383373498916626 ;  /* 0x3deda58215157423 */ /* 0x000fe2000000000c */
[----:B------:R-:W-:Y:S01]  /*0460*/  LEA R0, R4, UR4, 0x2 ;  /* 0x0000000404007c11 */ /* 0x000fe2000f8e10ff */
[----:B------:R-:W-:Y:S01]  /*0470*/  FFMA R17, R3, R18, 0.18895071744918823242 ;  /* 0x3e417c4c03117423 */ /* 0x000fe20000000012 */
[----:B------:R-:W-:Y:S01]  /*0480*/  LDS.128 R4, [R5] ;  /* 0x0000000005047984 */ /* 0x000fe20000000c00 */
[----:B------:R-:W-:Y:S01]  /*0490*/  FFMA R12, R10, R23, -0.0013887860113754868507 ;  /* 0xbab607ed0a0c7423 */ /* 0x000fe20000000017 */
[----:B------:R-:W-:Y:S01]  /*04a0*/  FFMA R2, R2, R15, -0.4999999701976776123 ;  /* 0xbeffffff02027423 */ /* 0x000fe2000000000f */
[----:B------:R-:W-:Y:S01]  /*04b0*/  FFMA R18, R10, R27, -0.0013887860113754868507 ;  /* 0xbab607ed0a127423 */ /* 0x000fe2000000001b */
[----:B------:R-:W0:Y:S01]  /*04c0*/  LDS R13, [R0] ;  /* 0x00000000000d7984 */ /* 0x000e220000000800 */
[----:B------:R-:W-:Y:S01]  /*04d0*/  FFMA R12, R12, R23, 0.041666727513074874878 ;  /* 0x3d2aaabb0c0c7423 */ /* 0x000fe20000000017 */
[----:B------:R-:W-:Y:S01]  /*04e0*/  FFMA R22, R2, R15, 1 ;  /* 0x3f80000002167423 */ /* 0x000fe2000000000f */
[----:B------:R-:W-:Y:S01]  /*04f0*/  FFMA R2, R10, R19, -0.0013887860113754868507 ;  /* 0xbab607ed0a027423 */ /* 0x000fe20000000013 */
[----:B------:R-:W1:Y:S01]  /*0500*/  LDS R26, [R0+0x10] ;  /* 0x00001000001a7984 */ /* 0x000e620000000800 */
[----:B------:R-:W-:Y:S01]  /*0510*/  FFMA R12, R12, R23, -0.4999999701976776123 ;  /* 0xbeffffff0c0c7423 */ /* 0x000fe20000000017 */
[----:B------:R-:W-:Y:S01]  /*0520*/  FFMA R18, R18, R27, 0.041666727513074874878 ;  /* 0x3d2aaabb12127423 */ /* 0x000fe2000000001b */
[----:B------:R-:W-:Y:S01]  /*0530*/  FFMA R2, R2, R19, 0.041666727513074874878 ;  /* 0x3d2aaabb02027423 */ /* 0x000fe20000000013 */
[----:B------:R-:W2:Y:S01]  /*0540*/  LDS R3, [R0+0x20] ;  /* 0x0000200000037984 */ /* 0x000ea20000000800 */
[----:B------:R-:W-:Y:S01]  /*0550*/  FFMA R23, R12, R23, 1 ;  /* 0x3f8000000c177423 */ /* 0x000fe20000000017 */
[----:B------:R-:W-:Y:S01]  /*0560*/  FFMA R12, R10, R25, -0.0013887860113754868507 ;  /* 0xbab607ed0a0c7423 */ /* 0x000fe20000000019 */
[----:B------:R-:W-:Y:S01]  /*0570*/  FFMA R2, R2, R19, -0.4999999701976776123 ;  /* 0xbeffffff02027423 */ /* 0x000fe20000000013 */
[----:B------:R3:W4:Y:S01]  /*0580*/  LDS R24, [R0+0x30] ;  /* 0x0000300000187984 */ /* 0x0007220000000800 */
[----:B------:R-:W-:Y:S01]  /*0590*/  FFMA R18, R18, R27, -0.4999999701976776123 ;  /* 0xbeffffff12127423 */ /* 0x000fe2000000001b */
[----:B------:R-:W-:Y:S01]  /*05a0*/  FFMA R12, R12, R25, 0.041666727513074874878 ;  /* 0x3d2aaabb0c0c7423 */ /* 0x000fe20000000019 */
[----:B------:R-:W-:Y:S01]  /*05b0*/  FFMA R15, R2, R19, 1 ;  /* 0x3f800000020f7423 */ /* 0x000fe20000000013 */
[----:B------:R-:W-:Y:S01]  /*05c0*/  MOV R2, 0x3da4844e ;  /* 0x3da4844e00027802 */ /* 0x000fe20000000f00 */
[----:B------:R-:W-:Y:S01]  /*05d0*/  FFMA R20, R18, R27, 1 ;  /* 0x3f80000012147423 */ /* 0x000fe2000000001b */
[----:B------:R-:W-:Y:S01]  /*05e0*/  FFMA R12, R12, R25, -0.4999999701976776123 ;  /* 0xbeffffff0c0c7423 */ /* 0x000fe20000000019 */
[----:B------:R-:W-:Y:S01]  /*05f0*/  FADD R15, RZ, -R15 ;  /* 0x8000000fff0f7221 */ /* 0x000fe20000000000 */
[----:B---3--:R-:W-:Y:S01]  /*0600*/  FFMA R0, R10, R29, -0.0013887860113754868507 ;  /* 0xbab607ed0a007423 */ /* 0x008fe2000000001d */
[----:B------:R-:W-:Y:S01]  /*0610*/  FADD R20, RZ, -R20 ;  /* 0x80000014ff147221 */ /* 0x000fe20000000000 */
[----:B------:R-:W-:Y:S01]  /*0620*/  FFMA R19, R12, R25, 1 ;  /* 0x3f8000000c137423 */ /* 0x000fe20000000019 */
[----:B------:R-:W-:Y:S01]  /*0630*/  FFMA R25, -R9, R2, 0.0083327032625675201416 ;  /* 0x3c0885e409197423 */ /* 0x000fe20000000102 */
[----:B------:R-:W-:Y:S01]  /*0640*/  FFMA R0, R0, R29, 0.041666727513074874878 ;  /* 0x3d2aaabb00007423 */ /* 0x000fe2000000001d */
[----:B------:R-:W-:-:S02]  /*0650*/  FADD R14, RZ, -R14 ;  /* 0x8000000eff0e7221 */ /* 0x000fc40000000000 */
[----:B------:R-:W-:Y:S01]  /*0660*/  FFMA R25, R25, R2, -0.16666662693023681641 ;  /* 0xbe2aaaa819197423 */ /* 0x000fe20000000002 */
[----:B------:R-:W-:-:S04]  /*0670*/  FFMA R0, R0, R29, -0.4999999701976776123 ;  /* 0xbeffffff00007423 */ /* 0x000fc8000000001d */
[----:B------:R-:W-:Y:S01]  /*0680*/  FFMA R18, R0, R29, 1 ;  /* 0x3f80000000127423 */ /* 0x000fe2000000001d */
[----:B0-----:R-:W-:Y:S01]  /*0690*/  FMUL R0, R4, R13 ;  /* 0x0000000d04007220 */ /* 0x001fe20000400000 */
[----:B------:R-:W-:Y:S01]  /*06a0*/  FFMA R4, R2, 0.2834263145923614502, RZ ;  /* 0x3e911d4102047823 */ /* 0x000fe200000000ff */
[----:B------:R-:W-:Y:S01]  /*06b0*/  HFMA2 R2, -RZ, RZ, 1.4921875, 0.11474609375 ;  /* 0x3df82f58ff027431 */ /* 0x000fe200000001ff */
[----:B------:R-:W0:Y:S01]  /*06c0*/  LDC.64 R12, c[0x0][0x398] ;  /* 0x0000e600ff0c7b82 */ /* 0x000e220000000a00 */
[----:B-1----:R-:W-:Y:S01]  /*06d0*/  FMUL R5, R26, R5 ;  /* 0x000000051a057220 */ /* 0x002fe20000400000 */
[----:B------:R-:W-:Y:S01]  /*06e0*/  FFMA R4, R4, R25, 0.2834263145923614502 ;  /* 0x3e911d4104047423 */ /* 0x000fe20000000019 */
[----:B------:R-:W-:Y:S01]  /*06f0*/  FFMA R25, RZ, -R9, 0.0083327032625675201416 ;  /* 0x3c0885e4ff197423 */ /* 0x000fe20000000809 */
[----:B--2---:R-:W-:Y:S01]  /*0700*/  FMUL R6, R3, R6 ;  /* 0x0000000603067220 */ /* 0x004fe20000400000 */
[----:B------:R-:W-:Y:S02]  /*0710*/  FFMA R3, RZ, RZ, RZ ;  /* 0x000000ffff037223 */ /* 0x000fe400000000ff */
[----:B------:R-:W-:Y:S01]  /*0720*/  FFMA R26, RZ, R25, -0.16666662693023681641 ;  /* 0xbe2aaaa8ff1a7423 */ /* 0x000fe20000000019 */
[----:B------:R-:W-:Y:S01]  /*0730*/  FFMA R25, -R9, R2, 0.0083327032625675201416 ;  /* 0x3c0885e409197423 */ /* 0x000fe20000000102 */
[----:B----4-:R-:W-:-:S02]  /*0740*/  FMUL R7, R24, R7 ;  /* 0x0000000718077220 */ /* 0x010fc40000400000 */
[----:B------:R-:W-:Y:S01]  /*0750*/  FFMA R3, R3, R26, RZ ;  /* 0x0000001a03037223 */ /* 0x000fe200000000ff */
[----:B------:R-:W-:Y:S01]  /*0760*/  FFMA R24, RZ, R10, -0.0013887860113754868507 ;  /* 0xbab607edff187423 */ /* 0x000fe2000000000a */
[----:B------:R-:W-:Y:S01]  /*0770*/  FFMA R26, R25, R2, -0.16666662693023681641 ;  /* 0xbe2aaaa8191a7423 */ /* 0x000fe20000000002 */
[----:B------:R-:W-:Y:S01]  /*0780*/  FFMA R25, R2, 0.34811499714851379395, RZ ;  /* 0x3eb23c2102197823 */ /* 0x000fe200000000ff */
[----:B------:R-:W-:Y:S01]  /*0790*/  MOV R2, 0x3e134b02 ;  /* 0x3e134b0200027802 */ /* 0x000fe20000000f00 */
[----:B------:R-:W-:Y:S02]  /*07a0*/  FFMA R24, RZ, R24, 0.041666727513074874878 ;  /* 0x3d2aaabbff187423 */ /* 0x000fe40000000018 */
[----:B------:R-:W-:Y:S02]  /*07b0*/  FFMA R25, R25, R26, 0.34811499714851379395 ;  /* 0x3eb23c2119197423 */ /* 0x000fe4000000001a */
[----:B------:R-:W-:Y:S01]  /*07c0*/  FFMA R27, -R9, R2, 0.0083327032625675201416 ;  /* 0x3c0885e4091b7423 */ /* 0x000fe20000000102 */
[----:B------:R-:W-:-:S03]  /*07d0*/  FFMA R24, RZ, R24, -0.4999999701976776123 ;  /* 0xbeffffffff187423 */ /* 0x000fc60000000018 */
[----:B------:R-:W-:Y:S01]  /*07e0*/  FFMA R29, R27, R2, -0.16666662693023681641 ;  /* 0xbe2aaaa81b1d7423 */ /* 0x000fe20000000002 */
[----:B0-----:R-:W-:Y:S01]  /*07f0*/  FMUL R12, R12, 0.79000002145767211914 ;  /* 0x3f4a3d710c0c7820 */ /* 0x001fe20000400000 */
[----:B------:R-:W-:Y:S02]  /*0800*/  HFMA2 R27, -RZ, RZ, 1.4677734375, -4860 ;  /* 0x3ddfecbfff1b7431 */ /* 0x000fe400000001ff */
[----:B------:R-:W-:Y:S01]  /*0810*/  FMUL R13, R13, 1.1807999610900878906 ;  /* 0x3f9724740d0d7820 */ /* 0x000fe20000400000 */
[----:B------:R-:W-:Y:S01]  /*0820*/  FFMA R24, RZ, R24, 1 ;  /* 0x3f800000ff187423 */ /* 0x000fe20000000018 */
[C---:B------:R-:W-:Y:S01]  /*0830*/  FFMA R26, R12.reuse, R3, 1 ;  /* 0x3f8000000c1a7423 */ /* 0x040fe20000000003 */
[----:B------:R-:W-:-:S03]  /*0840*/  FFMA R22, R12, R22, 1 ;  /* 0x3f8000000c167423 */ /* 0x000fc60000000016 */
[C---:B------:R-:W-:Y:S01]  /*0850*/  FFMA R3, R13.reuse, R24, R26 ;  /* 0x000000180d037223 */ /* 0x040fe2000000001a */
[----:B------:R-:W-:Y:S01]  /*0860*/  FFMA R24, R2, -0.37926352024078369141, RZ ;  /* 0xbec22ed402187823 */ /* 0x000fe200000000ff */
[----:B------:R-:W-:Y:S01]  /*0870*/  FADD R26, RZ, -R23 ;  /* 0x80000017ff1a7221 */ /* 0x000fe20000000000 */
[----:B------:R-:W-:Y:S01]  /*0880*/  FFMA R2, R10, R27, -0.0013887860113754868507 ;  /* 0xbab607ed0a027423 */ /* 0x000fe2000000001b */
[----:B------:R-:W-:Y:S01]  /*0890*/  FFMA R28, R0, R3, RZ ;  /* 0x00000003001c7223 */ /* 0x000fe200000000ff */
[----:B------:R-:W-:Y:S01]  /*08a0*/  FFMA R24, R24, R29, -0.37926352024078369141 ;  /* 0xbec22ed418187423 */ /* 0x000fe2000000001d */
[----:B------:R-:W-:Y:S01]  /*08b0*/  FADD R29, RZ, -R16 ;  /* 0x80000010ff1d7221 */ /* 0x000fe20000000000 */
[----:B------:R-:W-:Y:S01]  /*08c0*/  FFMA R2, R2, R27, 0.041666727513074874878 ;  /* 0x3d2aaabb02027423 */ /* 0x000fe2000000001b */
[----:B------:R-:W-:-:S03]  /*08d0*/  FFMA R22, R13, R26, R22 ;  /* 0x0000001a0d167223 */ /* 0x000fc60000000016 */
[----:B------:R-:W-:Y:S01]  /*08e0*/  FFMA R16, R2, R27, -0.4999999701976776123 ;  /* 0xbeffffff02107423 */ /* 0x000fe2000000001b */
[----:B------:R-:W-:Y:S01]  /*08f0*/  FFMA R2, R12, R29, 1 ;  /* 0x3f8000000c027423 */ /* 0x000fe2000000001d */
[----:B------:R-:W-:Y:S02]  /*0900*/  HFMA2 R29, -RZ, RZ, 1.3876953125, -1757 ;  /* 0x3d8de6ddff1d7431 */ /* 0x000fe400000001ff */
[----:B------:R-:W-:Y:S01]  /*0910*/  FFMA R16, R16, R27, 1 ;  /* 0x3f80000010107423 */ /* 0x000fe2000000001b */
[----:B------:R-:W-:Y:S01]  /*0920*/  FFMA R21, R13, R21, R2 ;  /* 0x000000150d157223 */ /* 0x000fe20000000002 */
[----:B------:R-:W-:-:S05]  /*0930*/  MOV R2, 0x3e123ca7 ;  /* 0x3e123ca700027802 */ /* 0x000fca0000000f00 */
[----:B------:R-:W-:-:S04]  /*0940*/  FFMA R23, -R9, R2, 0.0083327032625675201416 ;  /* 0x3c0885e409177423 */ /* 0x000fc80000000102 */
[----:B------:R-:W-:Y:S01]  /*0950*/  FFMA R27, R23, R2, -0.16666662693023681641 ;  /* 0xbe2aaaa8171b7423 */ /* 0x000fe20000000002 */
[----:B------:R-:W-:Y:S02]  /*0960*/  HFMA2 R23, -RZ, RZ, 1.58984375, -0.003841400146484375 ;  /* 0x3e5c9bdeff177431 */ /* 0x000fe400000001ff */
[----:B------:R-:W-:-:S04]  /*0970*/  FFMA R2, R2, 0.37790143489837646484, RZ ;  /* 0x3ec17c4c02027823 */ /* 0x000fc800000000ff */
[----:B------:R-:W-:-:S04]  /*0980*/  FFMA R27, R2, R27, 0.37790143489837646484 ;  /* 0x3ec17c4c021b7423 */ /* 0x000fc8000000001b */
[----:B------:R-:W-:Y:S01]  /*0990*/  FFMA R26, R12, R27, 1 ;  /* 0x3f8000000c1a7423 */ /* 0x000fe2000000001b */
[----:B------:R-:W-:Y:S01]  /*09a0*/  FFMA R2, R10, R23, -0.0013887860113754868507 ;  /* 0xbab607ed0a027423 */ /* 0x000fe20000000017 */
[----:B------:R-:W-:-:S03]  /*09b0*/  MOV R27, 0x3e3914d7 ;  /* 0x3e3914d7001b7802 */ /* 0x000fc60000000f00 */
[----:B------:R-:W-:-:S04]  /*09c0*/  FFMA R2, R2, R23, 0.041666727513074874878 ;  /* 0x3d2aaabb02027423 */ /* 0x000fc80000000017 */
[----:B------:R-:W-:-:S04]  /*09d0*/  FFMA R2, R2, R23, -0.4999999701976776123 ;  /* 0xbeffffff02027423 */ /* 0x000fc80000000017 */
[----:B------:R-:W-:-:S04]  /*09e0*/  FFMA R2, R2, R23, 1 ;  /* 0x3f80000002027423 */ /* 0x000fc80000000017 */
[----:B------:R-:W-:Y:S01]  /*09f0*/  FFMA R23, R13, R2, R26 ;  /* 0x000000020d177223 */ /* 0x000fe2000000001a */
[----:B------:R-:W-:-:S04]  /*0a00*/  FFMA R2, R10, R27, -0.0013887860113754868507 ;  /* 0xbab607ed0a027423 */ /* 0x000fc8000000001b */
[----:B------:R-:W-:-:S04]  /*0a10*/  FFMA R2, R2, R27, 0.041666727513074874878 ;  /* 0x3d2aaabb02027423 */ /* 0x000fc8000000001b */
[----:B------:R-:W-:-:S04]  /*0a20*/  FFMA R2, R2, R27, -0.4999999701976776123 ;  /* 0xbeffffff02027423 */ /* 0x000fc8000000001b */
[----:B------:R-:W-:Y:S01]  /*0a30*/  FFMA R27, R2, R27, 1 ;  /* 0x3f800000021b7423 */ /* 0x000fe2000000001b */
[----:B------:R-:W-:-:S04]  /*0a40*/  FFMA R2, R12, R17, 1 ;  /* 0x3f8000000c027423 */ /* 0x000fc80000000011 */
[----:B------:R-:W-:Y:S01]  /*0a50*/  FFMA R17, R13, R20, R2 ;  /* 0x000000140d117223 */ /* 0x000fe20000000002 */
[----:B------:R-:W-:-:S04]  /*0a60*/  FFMA R2, R10, R29, -0.0013887860113754868507 ;  /* 0xbab607ed0a027423 */ /* 0x000fc8000000001d */
[----:B------:R-:W-:-:S04]  /*0a70*/  FFMA R2, R2, R29, 0.041666727513074874878 ;  /* 0x3d2aaabb02027423 */ /* 0x000fc8000000001d */
[----:B------:R-:W-:-:S04]  /*0a80*/  FFMA R2, R2, R29, -0.4999999701976776123 ;  /* 0xbeffffff02027423 */ /* 0x000fc8000000001d */
[----:B------:R-:W-:Y:S01]  /*0a90*/  FFMA R20, R2, R29, 1 ;  /* 0x3f80000002147423 */ /* 0x000fe2000000001d */
[C---:B------:R-:W-:Y:S01]  /*0aa0*/  FFMA R2, R12.reuse, R19, 1 ;  /* 0x3f8000000c027423 */ /* 0x040fe20000000013 */
[----:B------:R-:W-:Y:S01]  /*0ab0*/  FADD R19, RZ, -R4 ;  /* 0x80000004ff137221 */ /* 0x000fe20000000000 */
[----:B------:R-:W-:Y:S02]  /*0ac0*/  FADD R4, RZ, -R25 ;  /* 0x80000019ff047221 */ /* 0x000fe40000000000 */
[----:B------:R-:W-:Y:S01]  /*0ad0*/  FFMA R18, R13, R18, R2 ;  /* 0x000000120d127223 */ /* 0x000fe20000000002 */
[----:B------:R-:W-:Y:S01]  /*0ae0*/  MOV R2, 0x3e647eb6 ;  /* 0x3e647eb600027802 */ /* 0x000fe20000000f00 */
[----:B------:R-:W-:-:S04]  /*0af0*/  FFMA R26, R12, R19, 1 ;  /* 0x3f8000000c1a7423 */ /* 0x000fc80000000013 */
[----:B------:R-:W-:Y:S01]  /*0b00*/  FFMA R25, -R9, R2, 0.0083327032625675201416 ;  /* 0x3c0885e409197423 */ /* 0x000fe20000000102 */
[----:B------:R-:W-:-:S03]  /*0b10*/  FFMA R19, R13, R4, R26 ;  /* 0x000000040d137223 */ /* 0x000fc6000000001a */
[----:B------:R-:W-:Y:S01]  /*0b20*/  FFMA R4, R25, R2, -0.16666662693023681641 ;  /* 0xbe2aaaa819047423 */ /* 0x000fe20000000002 */
[----:B------:R-:W-:Y:S01]  /*0b30*/  FFMA R25, R2, 0.47237655520439147949, RZ ;  /* 0x3ef1db5702197823 */ /* 0x000fe200000000ff */
[----:B------:R-:W-:-:S03]  /*0b40*/  HFMA2 R2, -RZ, RZ, 1.66796875, 179.875 ;  /* 0x3eac599fff027431 */ /* 0x000fc600000001ff */
[----:B------:R-:W-:Y:S01]  /*0b50*/  FFMA R25, R25, R4, 0.47237655520439147949 ;  /* 0x3ef1db5719197423 */ /* 0x000fe20000000004 */
[----:B------:R-:W-:Y:S01]  /*0b60*/  FADD R4, RZ, -R20 ;  /* 0x80000014ff047221 */ /* 0x000fe20000000000 */
[C---:B------:R-:W-:Y:S02]  /*0b70*/  FFMA R20, R12.reuse, R27, 1 ;  /* 0x3f8000000c147423 */ /* 0x040fe4000000001b */
[----:B------:R-:W-:Y:S02]  /*0b80*/  FADD R25, RZ, -R25 ;  /* 0x80000019ff197221 */ /* 0x000fe40000000000 */
[----:B------:R-:W-:Y:S01]  /*0b90*/  FFMA R4, R13, R4, R20 ;  /* 0x000000040d047223 */ /* 0x000fe20000000014 */
[----:B------:R-:W-:Y:S01]  /*0ba0*/  FFMA R27, -R9, R2, 0.0083327032625675201416 ;  /* 0x3c0885e4091b7423 */ /* 0x000fe20000000102 */
[----:B------:R-:W-:-:S03]  /*0bb0*/  FFMA R26, R12, R25, 1 ;  /* 0x3f8000000c1a7423 */ /* 0x000fc60000000019 */
[----:B------:R-:W-:Y:S01]  /*0bc0*/  FFMA R27, R27, R2, -0.16666662693023681641 ;  /* 0xbe2aaaa81b1b7423 */ /* 0x000fe20000000002 */
[----:B------:R-:W-:-:S04]  /*0bd0*/  FFMA R2, R2, 0.58019071817398071289, RZ ;  /* 0x3f14876102027823 */ /* 0x000fc800000000ff */
[----:B------:R-:W-:Y:S01]  /*0be0*/  FFMA R20, R2, R27, 0.58019071817398071289 ;  /* 0x3f14876102147423 */ /* 0x000fe2000000001b */
[----:B------:R-:W-:-:S03]  /*0bf0*/  MOV R2, 0x3cb178a2 ;  /* 0x3cb178a200027802 */ /* 0x000fc60000000f00 */
[----:B------:R-:W-:Y:S02]  /*0c00*/  FFMA R25, R13, R20, R26 ;  /* 0x000000140d197223 */ /* 0x000fe4000000001a */
[----:B------:R-:W-:Y:S01]  /*0c10*/  FFMA R27, -R9, R2, 0.0083327032625675201416 ;  /* 0x3c0885e4091b7423 */ /* 0x000fe20000000102 */
[----:B------:R-:W-:-:S03]  /*0c20*/  FFMA R20, R2, -0.14718684554100036621, RZ ;  /* 0xbe16b82602147823 */ /* 0x000fc600000000ff */
[----:B------:R-:W-:Y:S01]  /*0c30*/  FFMA R29, R27, R2, -0.16666662693023681641 ;  /* 0xbe2aaaa81b1d7423 */ /* 0x000fe20000000002 */
[----:B------:R-:W-:-:S03]  /*0c40*/  HFMA2 R27, -RZ, RZ, 1.634765625, 1.3369140625 ;  /* 0x3e8a3d59ff1b7431 */ /* 0x000fc600000001ff */
[----:B------:R-:W-:Y:S01]  /*0c50*/  FFMA R20, R20, R29, -0.14718684554100036621 ;  /* 0xbe16b82614147423 */ /* 0x000fe2000000001d */
[----:B------:R-:W-:-:S03]  /*0c60*/  FADD R29, RZ, -R16 ;  /* 0x80000010ff1d7221 */ /* 0x000fc60000000000 */
[----:B------:R-:W-:Y:S01]  /*0c70*/  FADD R20, RZ, -R20 ;  /* 0x80000014ff147221 */ /* 0x000fe20000000000 */
[----:B------:R-:W-:-:S04]  /*0c80*/  FFMA R2, R10, R27, -0.0013887860113754868507 ;  /* 0xbab607ed0a027423 */ /* 0x000fc8000000001b */
[----:B------:R-:W-:-:S04]  /*0c90*/  FFMA R2, R2, R27, 0.041666727513074874878 ;  /* 0x3d2aaabb02027423 */ /* 0x000fc8000000001b */
[----:B------:R-:W-:Y:S01]  /*0ca0*/  FFMA R26, R2, R27, -0.4999999701976776123 ;  /* 0xbeffffff021a7423 */ /* 0x000fe2000000001b */
[----:B------:R-:W-:Y:S01]  /*0cb0*/  FFMA R2, R12, R15, 1 ;  /* 0x3f8000000c027423 */ /* 0x000fe2000000000f */
[----:B------:R-:W-:Y:S02]  /*0cc0*/  FFMA R15, R5, R22, R28 ;  /* 0x00000016050f7223 */ /* 0x000fe4000000001c */
[----:B------:R-:W-:Y:S01]  /*0cd0*/  FFMA R26, R26, R27, 1 ;  /* 0x3f8000001a1a7423 */ /* 0x000fe2000000001b */
[----:B------:R-:W-:Y:S01]  /*0ce0*/  FFMA R14, R13, R14, R2 ;  /* 0x0000000e0d0e7223 */ /* 0x000fe20000000002 */
[----:B------:R-:W-:-:S05]  /*0cf0*/  MOV R2, 0x3ea4844e ;  /* 0x3ea4844e00027802 */ /* 0x000fca0000000f00 */
[----:B------:R-:W-:-:S04]  /*0d00*/  FFMA R3, -R9, R2, 0.0083327032625675201416 ;  /* 0x3c0885e409037423 */ /* 0x000fc80000000102 */
[----:B------:R-:W-:Y:S01]  /*0d10*/  FFMA R27, R3, R2, -0.16666662693023681641 ;  /* 0xbe2aaaa8031b7423 */ /* 0x000fe20000000002 */
[----:B------:R-:W-:Y:S02]  /*0d20*/  HFMA2 R3, -RZ, RZ, 1.7421875, 0.11474609375 ;  /* 0x3ef82f58ff037431 */ /* 0x000fe400000001ff */
[----:B------:R-:W-:-:S04]  /*0d30*/  FFMA R2, R2, 0.56685262918472290039, RZ ;  /* 0x3f111d4102027823 */ /* 0x000fc800000000ff */
[----:B------:R-:W-:-:S04]  /*0d40*/  FFMA R27, R2, R27, 0.56685262918472290039 ;  /* 0x3f111d41021b7423 */ /* 0x000fc8000000001b */
[----:B------:R-:W-:Y:S01]  /*0d50*/  FFMA R22, R12, R27, 1 ;  /* 0x3f8000000c167423 */ /* 0x000fe2000000001b */
[----:B------:R-:W-:Y:S01]  /*0d60*/  FFMA R2, R10, R3, -0.0013887860113754868507 ;  /* 0xbab607ed0a027423 */ /* 0x000fe20000000003 */
[----:B------:R-:W-:-:S03]  /*0d70*/  MOV R27, 0x3ec11437 ;  /* 0x3ec11437001b7802 */ /* 0x000fc60000000f00 */
[----:B------:R-:W-:-:S04]  /*0d80*/  FFMA R2, R2, R3, 0.041666727513074874878 ;  /* 0x3d2aaabb02027423 */ /* 0x000fc80000000003 */
[----:B------:R-:W-:-:S04]  /*0d90*/  FFMA R2, R2, R3, -0.4999999701976776123 ;  /* 0xbeffffff02027423 */ /* 0x000fc80000000003 */
[----:B------:R-:W-:-:S04]  /*0da0*/  FFMA R2, R2, R3, 1 ;  /* 0x3f80000002027423 */ /* 0x000fc80000000003 */
[----:B------:R-:W-:-:S04]  /*0db0*/  FADD R2, RZ, -R2 ;  /* 0x80000002ff027221 */ /* 0x000fc80000000000 */
[----:B------:R-:W-:Y:S01]  /*0dc0*/  FFMA R3, R13, R2, R22 ;  /* 0x000000020d037223 */ /* 0x000fe20000000016 */
[----:B------:R-:W-:-:S04]  /*0dd0*/  FFMA R2, R10, R27, -0.0013887860113754868507 ;  /* 0xbab607ed0a027423 */ /* 0x000fc8000000001b */
[----:B------:R-:W-:-:S04]  /*0de0*/  FFMA R2, R2, R27, 0.041666727513074874878 ;  /* 0x3d2aaabb02027423 */ /* 0x000fc8000000001b */
[----:B------:R-:W-:-:S04]  /*0df0*/  FFMA R2, R2, R27, -0.4999999701976776123 ;  /* 0xbeffffff02027423 */ /* 0x000fc8000000001b */
[----:B------:R-:W-:Y:S01]  /*0e00*/  FFMA R27, R2, R27, 1 ;  /* 0x3f800000021b7423 */ /* 0x000fe2000000001b */
[C---:B------:R-:W-:Y:S01]  /*0e10*/  FFMA R2, R12.reuse, R29, 1 ;  /* 0x3f8000000c027423 */ /* 0x040fe2000000001d */
[----:B------:R-:W-:Y:S02]  /*0e20*/  HFMA2 R29, -RZ, RZ, 0.8115234375, 224.5 ;  /* 0x3a7e5b04ff1d7431 */ /* 0x000fe400000001ff */
[----:B------:R-:W-:Y:S01]  /*0e30*/  FFMA R16, R12, R27, 1 ;  /* 0x3f8000000c107423 */ /* 0x000fe2000000001b */
[----:B------:R-:W-:Y:S01]  /*0e40*/  FFMA R24, R13, R24, R2 ;  /* 0x000000180d187223 */ /* 0x000fe20000000002 */
[----:B------:R-:W-:Y:S01]  /*0e50*/  FADD R27, RZ, -R26 ;  /* 0x8000001aff1b7221 */ /* 0x000fe20000000000 */
[----:B------:R-:W-:-:S03]  /*0e60*/  FFMA R26, R6, R21, R15 ;  /* 0x00000015061a7223 */ /* 0x000fc6000000000f */
[----:B------:R-:W-:Y:S01]  /*0e70*/  FFMA R22, R12, R27, 1 ;  /* 0x3f8000000c167423 */ /* 0x000fe2000000001b */
[----:B------:R-:W-:-:S03]  /*0e80*/  FFMA R2, R10, R29, -0.0013887860113754868507 ;  /* 0xbab607ed0a027423 */ /* 0x000fc6000000001d */
[----:B------:R-:W-:Y:S01]  /*0e90*/  FFMA R20, R13, R20, R22 ;  /* 0x000000140d147223 */ /* 0x000fe20000000016 */
[----:B------:R-:W-:-:S04]  /*0ea0*/  FFMA R2, R2, R29, 0.041666727513074874878 ;  /* 0x3d2aaabb02027423 */ /* 0x000fc8000000001d */
[----:B------:R-:W-:-:S04]  /*0eb0*/  FFMA R2, R2, R29, -0.4999999701976776123 ;  /* 0xbeffffff02027423 */ /* 0x000fc8000000001d */
[----:B------:R-:W-:-:S04]  /*0ec0*/  FFMA R2, R2, R29, 1 ;  /* 0x3f80000002027423 */ /* 0x000fc8000000001d */
[----:B------:R-:W-:Y:S01]  /*0ed0*/  FFMA R16, R13, R2, R16 ;  /* 0x000000020d107223 */ /* 0x000fe20000000010 */
[----:B------:R-:W-:-:S05]  /*0ee0*/  MOV R2, 0x3edfecbf ;  /* 0x3edfecbf00027802 */ /* 0x000fca0000000f00 */
[----:B------:R-:W-:-:S04]  /*0ef0*/  FFMA R27, -R9, R2, 0.0083327032625675201416 ;  /* 0x3c0885e4091b7423 */ /* 0x000fc80000000102 */
[----:B------:R-:W-:Y:S01]  /*0f00*/  FFMA R29, R27, R2, -0.16666662693023681641 ;  /* 0xbe2aaaa81b1d7423 */ /* 0x000fe20000000002 */
[----:B------:R-:W-:Y:S02]  /*0f10*/  HFMA2 R27, -RZ, RZ, 1.7685546875, 14.015625 ;  /* 0x3f134b02ff1b7431 */ /* 0x000fe400000001ff */
[----:B------:R-:W-:-:S04]  /*0f20*/  FFMA R2, R2, 0.66132676601409912109, RZ ;  /* 0x3f294cb602027823 */ /* 0x000fc800000000ff */
[----:B------:R-:W-:Y:S01]  /*0f30*/  FFMA R2, R2, R29, 0.66132676601409912109 ;  /* 0x3f294cb602027423 */ /* 0x000fe2000000001d */
[----:B------:R-:W-:-:S04]  /*0f40*/  FFMA R22, R10, R27, -0.0013887860113754868507 ;  /* 0xbab607ed0a167423 */ /* 0x000fc8000000001b */
[----:B------:R-:W-:-:S04]  /*0f50*/  FFMA R22, R22, R27, 0.041666727513074874878 ;  /* 0x3d2aaabb16167423 */ /* 0x000fc8000000001b */
[----:B------:R-:W-:-:S04]  /*0f60*/  FFMA R22, R22, R27, -0.4999999701976776123 ;  /* 0xbeffffff16167423 */ /* 0x000fc8000000001b */
[----:B------:R-:W-:Y:S01]  /*0f70*/  FFMA R22, R22, R27, 1 ;  /* 0x3f80000016167423 */ /* 0x000fe2000000001b */
[----:B------:R-:W-:-:S03]  /*0f80*/  FADD R27, RZ, -R2 ;  /* 0x80000002ff1b7221 */ /* 0x000fc60000000000 */
[----:B------:R-:W-:Y:S01]  /*0f90*/  FADD R22, RZ, -R22 ;  /* 0x80000016ff167221 */ /* 0x000fe20000000000 */
[----:B------:R-:W-:-:S04]  /*0fa0*/  FFMA R2, R12, R27, 1 ;  /* 0x3f8000000c027423 */ /* 0x000fc8000000001b */
[----:B------:R-:W-:Y:S01]  /*0fb0*/  FFMA R27, R13, R22, R2 ;  /* 0x000000160d1b7223 */ /* 0x000fe20000000002 */
[----:B------:R-:W-:-:S05]  /*0fc0*/  MOV R2, 0x3bec1ff5 ;  /* 0x3bec1ff500027802 */ /* 0x000fca0000000f00 */
[----:B------:R-:W-:Y:S01]  /*0fd0*/  FFMA R15, -R9, R2, 0.0083327032625675201416 ;  /* 0x3c0885e4090f7423 */ /* 0x000fe20000000102 */
[----:B------:R-:W-:-:S03]  /*0fe0*/  FFMA R22, R2, 0.084887914359569549561, RZ ;  /* 0x3dadd9b702167823 */ /* 0x000fc600000000ff */
[----:B------:R-:W-:Y:S01]  /*0ff0*/  FFMA R21, R15, R2, -0.16666662693023681641 ;  /* 0xbe2aaaa80f157423 */ /* 0x000fe20000000002 */
[----:B------:R-:W-:-:S03]  /*1000*/  HFMA2 R15, -RZ, RZ, 1.75, -0.00011098384857177734375 ;  /* 0x3f008746ff0f7431 */ /* 0x000fc600000001ff */
[----:B------:R-:W-:Y:S01]  /*1010*/  FFMA R22, R22, R21, 0.084887914359569549561 ;  /* 0x3dadd9b716167423 */ /* 0x000fe20000000015 */
[----:B------:R-:W-:Y:S01]  /*1020*/  FFMA R21, R7, R14, R26 ;  /* 0x0000000e07157223 */ /* 0x000fe2000000001a */
[----:B------:R-:W-:-:S04]  /*1030*/  FFMA R2, R10, R15, -0.0013887860113754868507 ;  /* 0xbab607ed0a027423 */ /* 0x000fc8000000000f */
[----:B------:R-:W-:-:S04]  /*1040*/  FFMA R2, R2, R15, 0.041666727513074874878 ;  /* 0x3d2aaabb02027423 */ /* 0x000fc8000000000f */
[----:B------:R-:W-:-:S04]  /*1050*/  FFMA R2, R2, R15, -0.4999999701976776123 ;  /* 0xbeffffff02027423 */ /* 0x000fc8000000000f */
[----:B------:R-:W-:-:S04]  /*1060*/  FFMA R2, R2, R15, 1 ;  /* 0x3f80000002027423 */ /* 0x000fc8000000000f */
[----:B------:R-:W-:-:S04]  /*1070*/  FADD R15, RZ, -R2 ;  /* 0x80000002ff0f7221 */ /* 0x000fc80000000000 */
[----:B------:R-:W-:-:S04]  /*1080*/  FFMA R2, R12, R15, 1 ;  /* 0x3f8000000c027423 */ /* 0x000fc8000000000f */
[----:B------:R-:W-:Y:S01]  /*1090*/  FFMA R22, R13, R22, R2 ;  /* 0x000000160d167223 */ /* 0x000fe20000000002 */
[----:B------:R-:W-:-:S05]  /*10a0*/  MOV R2, 0x3f123ca7 ;  /* 0x3f123ca700027802 */ /* 0x000fca0000000f00 */
[----:B------:R-:W-:-:S04]  /*10b0*/  FFMA R15, -R9, R2, 0.0083327032625675201416 ;  /* 0x3c0885e4090f7423 */ /* 0x000fc80000000102 */
[----:B------:R-:W-:Y:S01]  /*10c0*/  FFMA R14, R15, R2, -0.16666662693023681641 ;  /* 0xbe2aaaa80f0e7423 */ /* 0x000fe20000000002 */
[----:B------:R-:W-:Y:S01]  /*10d0*/  FFMA R15, R2, 0.75580286979675292969, RZ ;  /* 0x3f417c4c020f7823 */ /* 0x000fe200000000ff */
[----:B------:R-:W-:-:S03]  /*10e0*/  HFMA2 R2, -RZ, RZ, 1.7060546875, 179.25 ;  /* 0x3ed3599aff027431 */ /* 0x000fc600000001ff */
[----:B------:R-:W-:Y:S01]  /*10f0*/  FFMA R15, R15, R14, 0.75580286979675292969 ;  /* 0x3f417c4c0f0f7423 */ /* 0x000fe2000000000e */
[----:B------:R-:W-:-:S03]  /*1100*/  FFMA R14, R0, R17, R21 ;  /* 0x00000011000e7223 */ /* 0x000fc60000000015 */
[----:B------:R-:W-:Y:S01]  /*1110*/  FFMA R28, R12, R15, 1 ;  /* 0x3f8000000c1c7423 */ /* 0x000fe2000000000f */
[----:B------:R-:W-:Y:S01]  /*1120*/  FFMA R29, R5, R18, R14 ;  /* 0x00000012051d7223 */ /* 0x000fe2000000000e */
[----:B------:R-:W-:Y:S02]  /*1130*/  HFMA2 R18, -RZ, RZ, 1.6376953125, -1757 ;  /* 0x3e8de6ddff127431 */ /* 0x000fe400000001ff */
[----:B------:R-:W-:-:S04]  /*1140*/  FFMA R17, -R9, R2, 0.0083327032625675201416 ;  /* 0x3c0885e409117423 */ /* 0x000fc80000000102 */
[----:B------:R-:W-:Y:S01]  /*1150*/  FFMA R17, R17, R2, -0.16666662693023681641 ;  /* 0xbe2aaaa811117423 */ /* 0x000fe20000000002 */
[----:B------:R-:W-:-:S04]  /*1160*/  FFMA R2, R2, -0.64248967170715332031, RZ ;  /* 0xbf247a3402027823 */ /* 0x000fc800000000ff */
[----:B------:R-:W-:-:S04]  /*1170*/  FFMA R2, R2, R17, -0.64248967170715332031 ;  /* 0xbf247a3402027423 */ /* 0x000fc80000000011 */
[----:B------:R-:W-:Y:S01]  /*1180*/  FADD R26, RZ, -R2 ;  /* 0x80000002ff1a7221 */ /* 0x000fe20000000000 */
[----:B------:R-:W-:-:S03]  /*1190*/  MOV R2, 0x3f16e618 ;  /* 0x3f16e61800027802 */ /* 0x000fc60000000f00 */
[----:B------:R-:W-:Y:S02]  /*11a0*/  FFMA R15, R13, R26, R28 ;  /* 0x0000001a0d0f7223 */ /* 0x000fe4000000001c */
[----:B------:R-:W-:Y:S01]  /*11b0*/  FFMA R17, -R9, R2, 0.0083327032625675201416 ;  /* 0x3c0885e409117423 */ /* 0x000fe20000000102 */
[----:B------:R-:W-:-:S03]  /*11c0*/  FFMA R21, R2, -0.76775544881820678711, RZ ;  /* 0xbf448b9f02157823 */ /* 0x000fc600000000ff */
[----:B------:R-:W-:Y:S01]  /*11d0*/  FFMA R26, R17, R2, -0.16666662693023681641 ;  /* 0xbe2aaaa8111a7423 */ /* 0x000fe20000000002 */
[----:B------:R-:W-:-:S03]  /*11e0*/  HFMA2 R17, -RZ, RZ, 1.2861328125, 361 ;  /* 0x3d255da4ff117431 */ /* 0x000fc600000001ff */
[----:B------:R-:W-:Y:S02]  /*11f0*/  FFMA R21, R21, R26, -0.76775544881820678711 ;  /* 0xbf448b9f15157423 */ /* 0x000fe4000000001a */
[----:B------:R-:W-:-:S04]  /*1200*/  FFMA R2, R10, R17, -0.0013887860113754868507 ;  /* 0xbab607ed0a027423 */ /* 0x000fc80000000011 */
[----:B------:R-:W-:-:S04]  /*1210*/  FFMA R2, R2, R17, 0.041666727513074874878 ;  /* 0x3d2aaabb02027423 */ /* 0x000fc80000000011 */
[----:B------:R-:W-:-:S04]  /*1220*/  FFMA R2, R2, R17, -0.4999999701976776123 ;  /* 0xbeffffff02027423 */ /* 0x000fc80000000011 */
[----:B------:R-:W-:Y:S01]  /*1230*/  FFMA R17, R2, R17, 1 ;  /* 0x3f80000002117423 */ /* 0x000fe20000000011 */
[----:B------:R-:W-:-:S05]  /*1240*/  MOV R2, 0x3f04e6b5 ;  /* 0x3f04e6b500027802 */ /* 0x000fca0000000f00 */
[----:B------:R-:W-:-:S04]  /*1250*/  FFMA R14, R10, R2, -0.0013887860113754868507 ;  /* 0xbab607ed0a0e7423 */ /* 0x000fc80000000002 */
[----:B------:R-:W-:-:S04]  /*1260*/  FFMA R14, R14, R2, 0.041666727513074874878 ;  /* 0x3d2aaabb0e0e7423 */ /* 0x000fc80000000002 */
[----:B------:R-:W-:-:S04]  /*1270*/  FFMA R14, R14, R2, -0.4999999701976776123 ;  /* 0xbeffffff0e0e7423 */ /* 0x000fc80000000002 */
[----:B------:R-:W-:Y:S01]  /*1280*/  FFMA R14, R14, R2, 1 ;  /* 0x3f8000000e0e7423 */ /* 0x000fe20000000002 */
[----:B------:R-:W-:Y:S01]  /*1290*/  FFMA R2, R6, R19, R29 ;  /* 0x0000001306027223 */ /* 0x000fe2000000001d */
[----:B------:R-:W-:-:S04]  /*12a0*/  FFMA R19, R10, R18, -0.0013887860113754868507 ;  /* 0xbab607ed0a137423 */ /* 0x000fc80000000012 */
[----:B------:R-:W-:-:S04]  /*12b0*/  FFMA R19, R19, R18, 0.041666727513074874878 ;  /* 0x3d2aaabb13137423 */ /* 0x000fc80000000012 */
[----:B------:R-:W-:-:S04]  /*12c0*/  FFMA R19, R19, R18, -0.4999999701976776123 ;  /* 0xbeffffff13137423 */ /* 0x000fc80000000012 */
[----:B------:R-:W-:Y:S01]  /*12d0*/  FFMA R18, R19, R18, 1 ;  /* 0x3f80000013127423 */ /* 0x000fe20000000012 */
[----:B------:R-:W-:Y:S01]  /*12e0*/  FFMA R19, R7, R24, R2 ;  /* 0x0000001807137223 */ /* 0x000fe20000000002 */
[----:B------:R-:W-:-:S03]  /*12f0*/  MOV R2, 0x3ee817f1 ;  /* 0x3ee817f100027802 */ /* 0x000fc60000000f00 */
[----:B------:R-:W-:Y:S02]  /*1300*/  FFMA R24, R0, R23, R19 ;  /* 0x0000001700187223 */ /* 0x000fe40000000013 */
[----:B------:R-:W-:Y:S02]  /*1310*/  FFMA R19, -R9, R2, 0.0083327032625675201416 ;  /* 0x3c0885e409137423 */ /* 0x000fe40000000102 */
[----:B------:R-:W-:Y:S02]  /*1320*/  FFMA R23, R5, R4, R24 ;  /* 0x0000000405177223 */ /* 0x000fe40000000018 */
[----:B------:R-:W-:Y:S01]  /*1330*/  FFMA R26, R19, R2, -0.16666662693023681641 ;  /* 0xbe2aaaa8131a7423 */ /* 0x000fe20000000002 */
[----:B------:R-:W-:Y:S01]  /*1340*/  FFMA R19, R2, -0.67328125238418579102, RZ ;  /* 0xbf2c5c2902137823 */ /* 0x000fe200000000ff */
[----:B------:R-:W-:-:S03]  /*1350*/  HFMA2 R2, -RZ, RZ, 1.4501953125, -3.021484375 ;  /* 0x3dcdc20bff027431 */ /* 0x000fc600000001ff */
[----:B------:R-:W-:Y:S01]  /*1360*/  FFMA R19, R19, R26, -0.67328125238418579102 ;  /* 0xbf2c5c2913137423 */ /* 0x000fe2000000001a */
[----:B------:R-:W-:Y:S01]  /*1370*/  FFMA R26, R6, R25, R23 ;  /* 0x00000019061a7223 */ /* 0x000fe20000000017 */
[----:B------:R-:W-:Y:S01]  /*1380*/  FFMA R29, -R9, R2, 0.0083327032625675201416 ;  /* 0x3c0885e4091d7423 */ /* 0x000fe20000000102 */
[----:B------:R-:W-:-:S03]  /*1390*/  FFMA R4, R2, 0.31696650385856628418, RZ ;  /* 0x3ea2496f02047823 */ /* 0x000fc600000000ff */
[----:B------:R-:W-:Y:S01]  /*13a0*/  FFMA R29, R29, R2, -0.16666662693023681641 ;  /* 0xbe2aaaa81d1d7423 */ /* 0x000fe20000000002 */
[----:B------:R-:W-:-:S03]  /*13b0*/  MOV R2, 0x3e2c7ba3 ;  /* 0x3e2c7ba300027802 */ /* 0x000fc60000000f00 */
[----:B------:R-:W-:Y:S02]  /*13c0*/  FFMA R4, R4, R29, 0.31696650385856628418 ;  /* 0x3ea2496f04047423 */ /* 0x000fe4000000001d */
[-C--:B------:R-:W-:Y:S01]  /*13d0*/  FFMA R23, -R9, R2.reuse, 0.0083327032625675201416 ;  /* 0x3c0885e409177423 */ /* 0x080fe20000000102 */
[----:B------:R-:W-:Y:S01]  /*13e0*/  FFMA R24, R2, -0.41041490435600280762, RZ ;  /* 0xbed221e702187823 */ /* 0x000fe200000000ff */
[----:B------:R-:W-:Y:S02]  /*13f0*/  FADD R4, RZ, -R4 ;  /* 0x80000004ff047221 */ /* 0x000fe40000000000 */
[----:B------:R-:W-:Y:S01]  /*1400*/  FFMA R25, R23, R2, -0.16666662693023681641 ;  /* 0xbe2aaaa817197423 */ /* 0x000fe20000000002 */
[----:B------:R-:W-:-:S03]  /*1410*/  HFMA2 R23, -RZ, RZ, 1.6953125, -0.05523681640625 ;  /* 0x3ec8ab12ff177431 */ /* 0x000fc600000001ff */
[----:B------:R-:W-:Y:S01]  /*1420*/  FFMA R24, R24, R25, -0.41041490435600280762 ;  /* 0xbed221e718187423 */ /* 0x000fe20000000019 */
[----:B------:R-:W-:-:S04]  /*1430*/  FFMA R25, R7, R20, R26 ;  /* 0x0000001407197223 */ /* 0x000fc8000000001a */
[----:B------:R-:W-:Y:S01]  /*1440*/  FFMA R20, R0, R3, R25 ;  /* 0x0000000300147223 */ /* 0x000fe20000000019 */
[----:B------:R-:W-:Y:S01]  /*1450*/  MOV R25, 0x3e3ffdff ;  /* 0x3e3ffdff00197802 */ /* 0x000fe20000000f00 */
[-C--:B------:R-:W-:Y:S02]  /*1460*/  FFMA R2, R10, R23.reuse, -0.0013887860113754868507 ;  /* 0xbab607ed0a027423 */ /* 0x080fe40000000017 */
[----:B------:R-:W-:Y:S01]  /*1470*/  FFMA R29, R5, R16, R20 ;  /* 0x00000010051d7223 */ /* 0x000fe20000000014 */
[----:B------:R-:W-:Y:S01]  /*1480*/  FADD R20, RZ, -R17 ;  /* 0x80000011ff147221 */ /* 0x000fe20000000000 */
[----:B------:R-:W-:Y:S01]  /*1490*/  FFMA R2, R2, R23, 0.041666727513074874878 ;  /* 0x3d2aaabb02027423 */ /* 0x000fe20000000017 */
[----:B------:R-:W-:-:S03]  /*14a0*/  FFMA R16, R10, R25, -0.0013887860113754868507 ;  /* 0xbab607ed0a107423 */ /* 0x000fc60000000019 */
[----:B------:R-:W-:Y:S01]  /*14b0*/  FFMA R2, R2, R23, -0.4999999701976776123 ;  /* 0xbeffffff02027423 */ /* 0x000fe20000000017 */
[----:B------:R-:W-:-:S03]  /*14c0*/  FFMA R16, R16, R25, 0.041666727513074874878 ;  /* 0x3d2aaabb10107423 */ /* 0x000fc60000000019 */
[----:B------:R-:W-:Y:S01]  /*14d0*/  FFMA R23, R2, R23, 1 ;  /* 0x3f80000002177423 */ /* 0x000fe20000000017 */
[----:B------:R-:W-:Y:S01]  /*14e0*/  MOV R2, 0x3eab8726 ;  /* 0x3eab872600027802 */ /* 0x000fe20000000f00 */
[----:B------:R-:W-:Y:S02]  /*14f0*/  FFMA R16, R16, R25, -0.4999999701976776123 ;  /* 0xbeffffff10107423 */ /* 0x000fe40000000019 */
[----:B------:R-:W-:Y:S02]  /*1500*/  FFMA R23, R12, R23, 1 ;  /* 0x3f8000000c177423 */ /* 0x000fe40000000017 */
[----:B------:R-:W-:Y:S01]  /*1510*/  FFMA R3, -R9, R2, 0.0083327032625675201416 ;  /* 0x3c0885e409037423 */ /* 0x000fe20000000102 */
[----:B------:R-:W-:Y:S01]  /*1520*/  FFMA R16, R16, R25, 1 ;  /* 0x3f80000010107423 */ /* 0x000fe20000000019 */
[----:B------:R-:W-:Y:S01]  /*1530*/  FADD R25, RZ, -R14 ;  /* 0x8000000eff197221 */ /* 0x000fe20000000000 */
[----:B------:R-:W-:Y:S01]  /*1540*/  FFMA R23, R13, R24, R23 ;  /* 0x000000180d177223 */ /* 0x000fe20000000017 */
[----:B------:R-:W-:Y:S01]  /*1550*/  FFMA R26, R3, R2, -0.16666662693023681641 ;  /* 0xbe2aaaa8031a7423 */ /* 0x000fe20000000002 */
[----:B------:R-:W-:Y:S01]  /*1560*/  FFMA R3, R2, -0.57880520820617675781, RZ ;  /* 0xbf142c9402037823 */ /* 0x000fe200000000ff */
[----:B------:R-:W-:Y:S01]  /*1570*/  FFMA R2, R6, R27, R29 ;  /* 0x0000001b06027223 */ /* 0x000fe2000000001d */
[----:B------:R-:W-:-:S02]  /*1580*/  FADD R27, RZ, -R21 ;  /* 0x80000015ff1b7221 */ /* 0x000fc40000000000 */
[----:B------:R-:W-:Y:S01]  /*1590*/  FFMA R3, R3, R26, -0.57880520820617675781 ;  /* 0xbf142c9403037423 */ /* 0x000fe2000000001a */
[----:B------:R-:W-:Y:S01]  /*15a0*/  FFMA R21, R7, R22, R2 ;  /* 0x0000001607157223 */ /* 0x000fe20000000002 */
[----:B------:R-:W-:Y:S02]  /*15b0*/  HFMA2 R2, -RZ, RZ, 1.609375, 0.27197265625 ;  /* 0x3e70345aff027431 */ /* 0x000fe400000001ff */
[----:B------:R-:W-:Y:S01]  /*15c0*/  FFMA R22, R12, R27, 1 ;  /* 0x3f8000000c167423 */ /* 0x000fe2000000001b */
[----:B------:R-:W-:-:S03]  /*15d0*/  FADD R3, RZ, -R3 ;  /* 0x80000003ff037221 */ /* 0x000fc60000000000 */
[----:B------:R-:W-:Y:S01]  /*15e0*/  FFMA R20, R13, R20, R22 ;  /* 0x000000140d147223 */ /* 0x000fe20000000016 */
[----:B------:R-:W-:Y:S01]  /*15f0*/  FFMA R22, R0, R15, R21 ;  /* 0x0000000f00167223 */ /* 0x000fe20000000015 */
[----:B------:R-:W-:Y:S01]  /*1600*/  HFMA2 R21, -RZ, RZ, 1.4228515625, 37952 ;  /* 0x3db178a2ff157431 */ /* 0x000fe200000001ff */
[----:B------:R-:W-:Y:S01]  /*1610*/  MOV R15, 0x3e90ac2f ;  /* 0x3e90ac2f000f7802 */ /* 0x000fe20000000f00 */
[----:B------:R-:W-:Y:S01]  /*1620*/  FFMA R3, R12, R3, 1 ;  /* 0x3f8000000c037423 */ /* 0x000fe20000000003 */
[----:B------:R-:W-:Y:S01]  /*1630*/  FFMA R17, -R9, R2, 0.0083327032625675201416 ;  /* 0x3c0885e409117423 */ /* 0x000fe20000000102 */
[----:B------:R-:W-:Y:S02]  /*1640*/  FFMA R27, R5, R20, R22 ;  /* 0x00000014051b7223 */ /* 0x000fe40000000016 */
[----:B------:R-:W-:Y:S01]  /*1650*/  FFMA R16, R13, R16, R3 ;  /* 0x000000100d107223 */ /* 0x000fe20000000003 */
[----:B------:R-:W-:Y:S01]  /*1660*/  FFMA R26, R17, R2, -0.16666662693023681641 ;  /* 0xbe2aaaa8111a7423 */ /* 0x000fe20000000002 */
[----:B------:R-:W-:Y:S01]  /*1670*/  FFMA R17, R2, -0.48432913422584533691, RZ ;  /* 0xbef7f9fd02117823 */ /* 0x000fe200000000ff */
[C---:B------:R-:W-:Y:S01]  /*1680*/  FFMA R2, R10.reuse, R15, -0.0013887860113754868507 ;  /* 0xbab607ed0a027423 */ /* 0x040fe2000000000f */
[----:B------:R-:W-:-:S02]  /*1690*/  FFMA R10, R10, R21, -0.0013887860113754868507 ;  /* 0xbab607ed0a0a7423 */ /* 0x000fc40000000015 */
[----:B------:R-:W-:Y:S01]  /*16a0*/  FFMA R17, R17, R26, -0.48432913422584533691 ;  /* 0xbef7f9fd11117423 */ /* 0x000fe2000000001a */
[----:B------:R-:W-:Y:S01]  /*16b0*/  FFMA R2, R2, R15, 0.041666727513074874878 ;  /* 0x3d2aaabb02027423 */ /* 0x000fe2000000000f */
[----:B------:R-:W-:Y:S02]  /*16c0*/  FFMA R26, R10, R21, 0.041666727513074874878 ;  /* 0x3d2aaabb0a1a7423 */ /* 0x000fe40000000015 */
[----:B------:R-:W-:Y:S01]  /*16d0*/  FFMA R17, R12, R17, 1 ;  /* 0x3f8000000c117423 */ /* 0x000fe20000000011 */
[----:B------:R-:W-:Y:S01]  /*16e0*/  FFMA R10, R2, R15, -0.4999999701976776123 ;  /* 0xbeffffff020a7423 */ /* 0x000fe2000000000f */
[----:B------:R-:W-:Y:S01]  /*16f0*/  FFMA R2, R12, R25, 1 ;  /* 0x3f8000000c027423 */ /* 0x000fe20000000019 */
[----:B------:R-:W-:Y:S02]  /*1700*/  FFMA R26, R26, R21, -0.4999999701976776123 ;  /* 0xbeffffff1a1a7423 */ /* 0x000fe40000000015 */
[----:B------:R-:W-:Y:S01]  /*1710*/  FFMA R10, R10, R15, 1 ;  /* 0x3f8000000a0a7423 */ /* 0x000fe2000000000f */
[C---:B------:R-:W-:Y:S01]  /*1720*/  FFMA R25, R13.reuse, R18, R2 ;  /* 0x000000120d197223 */ /* 0x040fe20000000002 */
[----:B------:R-:W-:Y:S01]  /*1730*/  FFMA R18, R12, R19, 1 ;  /* 0x3f8000000c127423 */ /* 0x000fe20000000013 */
[----:B------:R-:W0:Y:S01]  /*1740*/  LDC.64 R14, c[0x0][0x390] ;  /* 0x0000e400ff0e7b82 */ /* 0x000e220000000a00 */
[----:B------:R-:W-:Y:S01]  /*1750*/  MOV R2, 0x3e9a572c ;  /* 0x3e9a572c00027802 */ /* 0x000fe20000000f00 */
[----:B------:R-:W-:Y:S01]  /*1760*/  FFMA R21, R26, R21, 1 ;  /* 0x3f8000001a157423 */ /* 0x000fe20000000015 */
[----:B------:R-:W-:Y:S01]  /*1770*/  FFMA R18, R13, R4, R18 ;  /* 0x000000040d127223 */ /* 0x000fe20000000012 */
[----:B------:R-:W-:-:S02]  /*1780*/  FFMA R4, R6, R25, R27 ;  /* 0x0000001906047223 */ /* 0x000fc4000000001b */
[----:B------:R-:W-:Y:S01]  /*1790*/  FFMA R19, -R9, R2, 0.0083327032625675201416 ;  /* 0x3c0885e409137423 */ /* 0x000fe20000000102 */
[----:B------:R-:W-:Y:S01]  /*17a0*/  FADD R9, RZ, -R10 ;  /* 0x8000000aff097221 */ /* 0x000fe20000000000 */
[----:B------:R-:W-:Y:S01]  /*17b0*/  FFMA R3, R7, R18, R4 ;  /* 0x0000001207037223 */ /* 0x000fe20000000004 */
[----:B------:R-:W-:Y:S01]  /*17c0*/  FFMA R10, R2, 0.54904127120971679688, RZ ;  /* 0x3f0c8df8020a7823 */ /* 0x000fe200000000ff */
[----:B------:R-:W-:Y:S01]  /*17d0*/  FFMA R19, R19, R2, -0.16666662693023681641 ;  /* 0xbe2aaaa813137423 */ /* 0x000fe20000000002 */
[----:B------:R-:W-:Y:S01]  /*17e0*/  FADD R2, RZ, -R21 ;  /* 0x80000015ff027221 */ /* 0x000fe20000000000 */
[----:B------:R-:W-:Y:S01]  /*17f0*/  FFMA R4, R12, R9, 1 ;  /* 0x3f8000000c047423 */ /* 0x000fe20000000009 */
[----:B------:R-:W-:Y:S01]  /*1800*/  FFMA R0, R0, R23, R3 ;  /* 0x0000001700007223 */ /* 0x000fe20000000003 */
[----:B------:R-:W-:Y:S02]  /*1810*/  FFMA R10, R10, R19, 0.54904127120971679688 ;  /* 0x3f0c8df80a0a7423 */ /* 0x000fe40000000013 */
[----:B------:R-:W-:Y:S01]  /*1820*/  FFMA R2, R13, R2, R4 ;  /* 0x000000020d027223 */ /* 0x000fe20000000004 */
[----:B------:R-:W-:Y:S01]  /*1830*/  FFMA R5, R5, R16, R0 ;  /* 0x0000001005057223 */ /* 0x000fe20000000000 */
[----:B------:R-:W-:-:S03]  /*1840*/  FFMA R10, R13, R10, R17 ;  /* 0x0000000a0d0a7223 */ /* 0x000fc60000000011 */
[----:B------:R-:W-:Y:S01]  /*1850*/  FFMA R2, R6, R2, R5 ;  /* 0x0000000206027223 */ /* 0x000fe20000000005 */
[----:B0-----:R-:W-:-:S04]  /*1860*/  IMAD.WIDE R14, R11, 0x4, R14 ;  /* 0x000000040b0e7825 */ /* 0x001fc800078e020e */
[----:B------:R-:W-:-:S05]  /*1870*/  FFMA R7, R7, R10, R2 ;  /* 0x0000000a07077223 */ /* 0x000fca0000000002 */
[----:B------:R-:W-:Y:S01]  /*1880*/  STG.E desc[UR8][R14.64], R7 ;  /* 0x000000070e007986 */ /* 0x000fe2000c101908 */
[----:B------:R-:W-:Y:S05]  /*1890*/  EXIT ;  /* 0x000000000000794d */ /* 0x000fea0003800000 */
.L_x_59:
        /* <DEDUP_REMOVED lines=14> */
.L_x_97:


//--------------------- .text._Z34ethiopian_vector_operations_kernelPKfPfiff --------------------------
	.section	.text._Z34ethiopian_vector_operations_kernelPKfPfiff,"ax",@progbits
	.align	128
        .global         _Z34ethiopian_vector_operations_kernelPKfPfiff
        .type           _Z34ethiopian_vector_operations_kernelPKfPfiff,@function
        .size           _Z34ethiopian_vector_operations_kernelPKfPfiff,(.L_x_93 - _Z34ethiopian_vector_operations_kernelPKfPfiff)
        .other          _Z34ethiopian_vector_operations_kernelPKfPfiff,@"STO_CUDA_ENTRY STV_DEFAULT"
_Z34ethiopian_vector_operations_kernelPKfPfiff:
.text._Z34ethiopian_vector_operations_kernelPKfPfiff:
[----:B------:R-:W-:Y:S01]  /*0000*/  LDC R1, c[0x0][0x37c] ;  /* 0x0000df00ff017b82 */ /* 0x000fe20000000800 */
[----:B------:R-:W0:Y:S07]  /*0010*/  S2R R3, SR_TID.X ;  /* 0x0000000000037919 */ /* 0x000e2e0000002100 */
[----:B------:R-:W0:Y:S01]  /*0020*/  S2UR UR4, SR_CTAID.X ;  /* 0x00000000000479c3 */ /* 0x000e220000002500 */
[----:B------:R-:W1:Y:S07]  /*0030*/  LDCU UR5, c[0x0][0x390] ;  /* 0x00007200ff0577ac */ /* 0x000e6e0008000800 */
[----:B------:R-:W0:Y:S02]  /*0040*/  LDC R4, c[0x0][0x360] ;  /* 0x0000d800ff047b82 */ /* 0x000e240000000800 */
[----:B0-----:R-:W-:-:S05]  /*0050*/  IMAD R4, R4, UR4, R3 ;  /* 0x0000000404047c24 */ /* 0x001fca000f8e0203 */
[----:B-1----:R-:W-:-:S13]  /*0060*/  ISETP.GE.AND P0, PT, R4, UR5, PT ;  /* 0x0000000504007c0c */ /* 0x002fda000bf06270 */
[----:B------:R-:W-:Y:S05]  /*0070*/  @P0 EXIT ;  /* 0x000000000000094d */ /* 0x000fea0003800000 */
[----:B------:R-:W0:Y:S01]  /*0080*/  LDC.64 R2, c[0x0][0x380] ;  /* 0x0000e000ff027b82 */ /* 0x000e220000000a00 */
[----:B------:R-:W1:Y:S01]  /*0090*/  LDCU.64 UR6, c[0x0][0x358] ;  /* 0x00006b00ff0677ac */ /* 0x000e620008000a00 */
[----:B------:R-:W2:Y:S01]  /*00a0*/  LDCU UR4, c[0x0][0x398] ;  /* 0x00007300ff0477ac */ /* 0x000ea20008000800 */
[----:B------:R-:W3:Y:S01]  /*00b0*/  LDCU UR5, c[0x0][0x394] ;  /* 0x00007280ff0577ac */ /* 0x000ee20008000800 */
[----:B0-----:R-:W-:-:S06]  /*00c0*/  IMAD.WIDE R2, R4, 0x4, R2 ;  /* 0x0000000404027825 */ /* 0x001fcc00078e0202 */
[----:B-1----:R-:W4:Y:S02]  /*00d0*/  LDG.E R2, desc[UR6][R2.64] ;  /* 0x0000000602027981 */ /* 0x002f24000c1e1900 */
[C---:B----4-:R-:W-:Y:S01]  /*00e0*/  FMUL R0, R2.reuse, 2.4142136573791503906 ;  /* 0x401a827a02007820 */ /* 0x050fe20000400000 */
[----:B------:R-:W-:-:S03]  /*00f0*/  FMUL R11, R2, 1.6180340051651000977 ;  /* 0x3fcf1bbd020b7820 */ /* 0x000fc60000400000 */
[----:B--2---:R-:W-:Y:S01]  /*0100*/  FMUL R6, R0, UR4 ;  /* 0x0000000400067c20 */ /* 0x004fe20008400000 */
[----:B------:R-:W-:Y:S01]  /*0110*/  IMAD.MOV.U32 R0, RZ, RZ, RZ ;  /* 0x000000ffff007224 */ /* 0x000fe200078e00ff */
[----:B------:R-:W-:Y:S02]  /*0120*/  UMOV UR4, URZ ;  /* 0x000000ff00047c82 */ /* 0x000fe40008000000 */
[----:B---3--:R-:W-:-:S07]  /*0130*/  FFMA R11, R11, UR5, R6 ;  /* 0x000000050b0b7c23 */ /* 0x008fce0008000006 */
.L_x_66:
        /* <DEDUP_REMOVED lines=21> */
.L_x_61:
        /* <DEDUP_REMOVED lines=16> */
[----:B------:R-:W-:Y:S01]  /*0390*/  @P2 MOV R19, R6 ;  /* 0x0000000600132202 */ /* 0x000fe20000000f00 */
[----:B------:R-:W-:Y:S02]  /*03a0*/  IMAD.X R3, R7, 0x1, R13, P6 ;  /* 0x0000000107037824 */ /* 0x000fe400030e060d */
[--C-:B------:R-:W-:Y:S02]  /*03b0*/  @P0 IMAD.MOV.U32 R5, RZ, RZ, R6.reuse ;  /* 0x000000ffff050224 */ /* 0x100fe400078e0006 */
        /* <DEDUP_REMOVED lines=18> */
[----:B------:R-:W-:Y:S02]  /*04e0*/  @P4 IMAD.MOV.U32 R8, RZ, RZ, R5 ;  /* 0x000000ffff084224 */ /* 0x000fe400078e0005 */
[----:B------:R-:W-:Y:S01]  /*04f0*/  @P4 IMAD.MOV.U32 R7, RZ, RZ, R20 ;  /* 0x000000ffff074224 */ /* 0x000fe200078e0014 */
[----:B------:R-:W-:Y:S01]  /*0500*/  ISETP.EQ.AND P4, PT, R9, 0x4, PT ;  /* 0x000000040900780c */ /* 0x000fe20003f82270 */
[--C-:B------:R-:W-:Y:S01]  /*0510*/  @P2 IMAD.MOV.U32 R7, RZ, RZ, R19.reuse ;  /* 0x000000ffff072224 */ /* 0x100fe200078e0013 */
[----:B------:R-:W-:Y:S01]  /*0520*/  @P2 MOV R8, R20 ;  /* 0x0000001400082202 */ /* 0x000fe20000000f00 */
[----:B------:R-:W-:Y:S01]  /*0530*/  @P1 IMAD.MOV.U32 R7, RZ, RZ, R18 ;  /* 0x000000ffff071224 */ /* 0x000fe200078e0012 */
[----:B------:R-:W-:Y:S01]  /*0540*/  @P0 MOV R7, R17 ;  /* 0x0000001100070202 */ /* 0x000fe20000000f00 */
[----:B------:R-:W-:-:S02]  /*0550*/  @P1 IMAD.MOV.U32 R8, RZ, RZ, R19 ;  /* 0x000000ffff081224 */ /* 0x000fc400078e0013 */
[----:B------:R-:W-:Y:S02]  /*0560*/  @P0 IMAD.MOV.U32 R8, RZ, RZ, R18 ;  /* 0x000000ffff080224 */ /* 0x000fe400078e0012 */
[--C-:B------:R-:W-:Y:S02]  /*0570*/  @P3 IMAD.MOV.U32 R7, RZ, RZ, R16.reuse ;  /* 0x000000ffff073224 */ /* 0x100fe400078e0010 */
[----:B------:R-:W-:Y:S02]  /*0580*/  @P5 IMAD.MOV.U32 R7, RZ, RZ, R3 ;  /* 0x000000ffff075224 */ /* 0x000fe400078e0003 */
[----:B------:R-:W-:Y:S02]  /*0590*/  @P3 IMAD.MOV.U32 R8, RZ, RZ, R17 ;  /* 0x000000ffff083224 */ /* 0x000fe400078e0011 */
[----:B------:R-:W-:Y:S01]  /*05a0*/  @P5 IMAD.MOV.U32 R8, RZ, RZ, R16 ;  /* 0x000000ffff085224 */ /* 0x000fe200078e0010 */
[----:B------:R-:W-:Y:S01]  /*05b0*/  @P4 MOV R8, R3 ;  /* 0x0000000300084202 */ /* 0x000fe20000000f00 */
[----:B------:R-:W-:Y:S01]  /*05c0*/  IMAD.MOV.U32 R10, RZ, RZ, R7 ;  /* 0x000000ffff0a7224 */ /* 0x000fe200078e0007 */
        /* <DEDUP_REMOVED lines=11> */
.L_x_62:
        /* <DEDUP_REMOVED lines=9> */
[----:B------:R-:W0:Y:S02]  /*0710*/  I2F.F64.S64 R6, R8 ;  /* 0x0000000800067312 */ /* 0x000e240000301c00 */
[----:B------:R-:W-:Y:S01]  /*0720*/  LEA.HI R3, R12, R3, RZ, 0x1 ;  /* 0x000000030c037211 */ /* 0x000fe200078f08ff */
[----:B0-----:R-:W-:-:S10]  /*0730*/  DMUL R6, R6, UR8 ;  /* 0x0000000806067c28 */ /* 0x001fd40008000000 */
[----:B------:R-:W0:Y:S02]  /*0740*/  F2F.F32.F64 R6, R6 ;  /* 0x0000000600067310 */ /* 0x000e240000301000 */
[----:B0-----:R-:W-:-:S07]  /*0750*/  FSEL R12, -R6, R6, !P0 ;  /* 0x00000006060c7208 */ /* 0x001fce0004000100 */
.L_x_60:
[----:B------:R-:W-:Y:S01]  /*0760*/  FMUL R15, R2, 2.4142136573791503906 ;  /* 0x401a827a020f7820 */ /* 0x000fe20000400000 */
[----:B------:R-:W-:Y:S01]  /*0770*/  MOV R14, 0x37cbac00 ;  /* 0x37cbac00000e7802 */ /* 0x000fe20000000f00 */
        /* <DEDUP_REMOVED lines=9> */
[----:B------:R-:W-:-:S02]  /*0810*/  FSEL R2, R2, -0.00019574658654164522886, !P0 ;  /* 0xb94d415302027808 */ /* 0x000fc40004000000 */
[----:B------:R-:W-:Y:S02]  /*0820*/  FSEL R6, R13, 0.0083327032625675201416, !P0 ;  /* 0x3c0885e40d067808 */ /* 0x000fe40004000000 */
        /* <DEDUP_REMOVED lines=20> */
[----:B------:R-:W-:Y:S02]  /*0970*/  IMAD.MOV.U32 R25, RZ, RZ, RZ ;  /* 0x000000ffff197224 */ /* 0x000fe400078e00ff */
[----:B------:R-:W-:Y:S01]  /*0980*/  IMAD.MOV.U32 R23, RZ, RZ, RZ ;  /* 0x000000ffff177224 */ /* 0x000fe200078e00ff */
[----:B------:R-:W-:-:S07]  /*0990*/  LOP3.LUT R27, R6, 0x80000000, RZ, 0xfc, !PT ;  /* 0x80000000061b7812 */ /* 0x000fce00078efcff */
.L_x_64:
        /* <DEDUP_REMOVED lines=12> */
[----:B------:R-:W-:Y:S01]  /*0a60*/  IADD3.X R21, PT, PT, R9, R25, RZ, P6, !PT ;  /* 0x0000001909157210 */ /* 0x000fe200037fe4ff */
        /* <DEDUP_REMOVED lines=25> */
[--C-:B------:R-:W-:Y:S01]  /*0c00*/  @P2 IMAD.MOV.U32 R8, RZ, RZ, R19.reuse ;  /* 0x000000ffff082224 */ /* 0x100fe200078e0013 */
[----:B------:R-:W-:Y:S01]  /*0c10*/  @P1 MOV R8, R18 ;  /* 0x0000001200081202 */ /* 0x000fe20000000f00 */
[----:B------:R-:W-:Y:S02]  /*0c20*/  @P1 IMAD.MOV.U32 R2, RZ, RZ, R19 ;  /* 0x000000ffff021224 */ /* 0x000fe400078e0013 */
[----:B------:R-:W-:-:S02]  /*0c30*/  @P0 IMAD.MOV.U32 R2, RZ, RZ, R18 ;  /* 0x000000ffff020224 */ /* 0x000fc400078e0012 */
[--C-:B------:R-:W-:Y:S02]  /*0c40*/  @P0 IMAD.MOV.U32 R8, RZ, RZ, R17.reuse ;  /* 0x000000ffff080224 */ /* 0x100fe400078e0011 */
[----:B------:R-:W-:Y:S01]  /*0c50*/  @P3 IMAD.MOV.U32 R2, RZ, RZ, R17 ;  /* 0x000000ffff023224 */ /* 0x000fe200078e0011 */
[----:B------:R-:W-:Y:S01]  /*0c60*/  @P5 MOV R2, R16 ;  /* 0x0000001000025202 */ /* 0x000fe20000000f00 */
[----:B------:R-:W-:Y:S02]  /*0c70*/  @P3 IMAD.MOV.U32 R8, RZ, RZ, R16 ;  /* 0x000000ffff083224 */ /* 0x000fe400078e0010 */
[--C-:B------:R-:W-:Y:S02]  /*0c80*/  @P5 IMAD.MOV.U32 R8, RZ, RZ, R21.reuse ;  /* 0x000000ffff085224 */ /* 0x100fe400078e0015 */
        /* <DEDUP_REMOVED lines=8> */
[----:B------:R-:W-:Y:S02]  /*0d10*/  @P5 IMAD.MOV.U32 R3, RZ, RZ, R17 ;  /* 0x000000ffff035224 */ /* 0x000fe400078e0011 */
[----:B------:R-:W-:-:S10]  /*0d20*/  @P4 IMAD.MOV.U32 R3, RZ, RZ, R16 ;  /* 0x000000ffff034224 */ /* 0x000fd400078e0010 */
[----:B------:R-:W-:-:S05]  /*0d30*/  @P0 IMAD.MOV.U32 R3, RZ, RZ, R21 ;  /* 0x000000ffff030224 */ /* 0x000fca00078e0015 */
[----:B------:R-:W-:-:S07]  /*0d40*/  SHF.L.W.U32.HI R2, R3, R15, R2 ;  /* 0x0000000f03027219 */ /* 0x000fce0000010e02 */
.L_x_65:
        /* <DEDUP_REMOVED lines=14> */
.L_x_63:
        /* <DEDUP_REMOVED lines=31> */
[----:B------:R-:W-:Y:S05]  /*1020*/  CALL.REL.NOINC `($__internal_1_$__cuda_sm3x_div_rn_noftz_f32_slowpath) ;  /* 0x0000000000147944 */ /* 0x000fea0003c00000 */
.L_x_68:
[----:B------:R-:W-:Y:S05]  /*1030*/  BSYNC.RECONVERGENT B1 ;  /* 0x0000000000017941 */ /* 0x000fea0003800200 */
.L_x_67:
[----:B------:R-:W0:Y:S02]  /*1040*/  LDC.64 R2, c[0x0][0x388] ;  /* 0x0000e200ff027b82 */ /* 0x000e240000000a00 */
[----:B0-----:R-:W-:-:S05]  /*1050*/  IMAD.WIDE R4, R4, 0x4, R2 ;  /* 0x0000000404047825 */ /* 0x001fca00078e0202 */
[----:B------:R-:W-:Y:S01]  /*1060*/  STG.E desc[UR6][R4.64], R7 ;  /* 0x0000000704007986 */ /* 0x000fe2000c101906 */
[----:B------:R-:W-:Y:S05]  /*1070*/  EXIT ;  /* 0x000000000000794d */ /* 0x000fea0003800000 */
        .weak           $__internal_1_$__cuda_sm3x_div_rn_noftz_f32_slowpath
        .type           $__internal_1_$__cuda_sm3x_div_rn_noftz_f32_slowpath,@function
        .size           $__internal_1_$__cuda_sm3x_div_rn_noftz_f32_slowpath,(.L_x_93 - $__internal_1_$__cuda_sm3x_div_rn_noftz_f32_slowpath)
$__internal_1_$__cuda_sm3x_div_rn_noftz_f32_slowpath:
[----:B------:R-:W-:Y:S01]  /*1080*/  SHF.R.U32.HI R3, RZ, 0x17, R0 ;  /* 0x00000017ff037819 */ /* 0x000fe20000011600 */
[----:B------:R-:W-:Y:S04]  /*1090*/  BSSY.RECONVERGENT B0, `(.L_x_69) ;  /* 0x000005c000007945 */ /* 0x000fe80003800200 */
[----:B------:R-:W-:Y:S01]  /*10a0*/  BSSY.RELIABLE B2, `(.L_x_70) ;  /* 0x000001a000027945 */ /* 0x000fe20003800100 */
[----:B------:R-:W-:Y:S02]  /*10b0*/  LOP3.LUT R8, R3, 0xff, RZ, 0xc0, !PT ;  /* 0x000000ff03087812 */ /* 0x000fe400078ec0ff */
[----:B------:R-:W-:-:S03]  /*10c0*/  MOV R3, R0 ;  /* 0x0000000000037202 */ /* 0x000fc60000000f00 */
[----:B------:R-:W-:-:S05]  /*10d0*/  VIADD R7, R8, 0xffffffff ;  /* 0xffffffff08077836 */ /* 0x000fca0000000000 */
[----:B------:R-:W-:-:S13]  /*10e0*/  ISETP.GT.U32.OR P0, PT, R7, 0xfd, !PT ;  /* 0x000000fd0700780c */ /* 0x000fda0007f04470 */
[----:B------:R-:W-:Y:S01]  /*10f0*/  @!P0 IMAD.MOV.U32 R5, RZ, RZ, RZ ;  /* 0x000000ffff058224 */ /* 0x000fe200078e00ff */
[----:B------:R-:W-:Y:S06]  /*1100*/  @!P0 BRA `(.L_x_71) ;  /* 0x00000000004c8947 */ /* 0x000fec0003800000 */
[----:B------:R-:W-:-:S13]  /*1110*/  FSETP.GTU.FTZ.AND P0, PT, |R0|, +INF , PT ;  /* 0x7f8000000000780b */ /* 0x000fda0003f1c200 */
[----:B------:R-:W-:Y:S05]  /*1120*/  @P0 BREAK.RELIABLE B2 ;  /* 0x0000000000020942 */ /* 0x000fea0003800100 */
[----:B------:R-:W-:Y:S05]  /*1130*/  @P0 BRA `(.L_x_72) ;  /* 0x0000000400400947 */ /* 0x000fea0003800000 */
[----:B------:R-:W-:-:S05]  /*1140*/  IMAD.MOV.U32 R6, RZ, RZ, 0x41c00000 ;  /* 0x41c00000ff067424 */ /* 0x000fca00078e00ff */
        /* <DEDUP_REMOVED lines=15> */
.L_x_71:
[----:B------:R-:W-:Y:S05]  /*1240*/  BSYNC.RELIABLE B2 ;  /* 0x0000000000027941 */ /* 0x000fea0003800100 */
.L_x_70:
[----:B------:R-:W-:Y:S01]  /*1250*/  UMOV UR4, 0x41c00000 ;  /* 0x41c0000000047882 */ /* 0x000fe20000000000 */
[----:B------:R-:W-:Y:S01]  /*1260*/  IADD3 R6, PT, PT, R8, -0x7f, RZ ;  /* 0xffffff8108067810 */ /* 0x000fe20007ffe0ff */
[----:B------:R-:W-:Y:S01]  /*1270*/  UIADD3 UR4, UPT, UPT, UR4, -0x2000000, URZ ;  /* 0xfe00000004047890 */ /* 0x000fe2000fffe0ff */
[----:B------:R-:W-:Y:S02]  /*1280*/  BSSY.RECONVERGENT B2, `(.L_x_76) ;  /* 0x0000033000027945 */ /* 0x000fe40003800200 */
[----:B------:R-:W-:Y:S01]  /*1290*/  IADD3 R5, PT, PT, R5, -0x4, R6 ;  /* 0xfffffffc05057810 */ /* 0x000fe20007ffe006 */
[----:B------:R-:W-:Y:S02]  /*12a0*/  IMAD R0, R6, -0x800000, R3 ;  /* 0xff80000006007824 */ /* 0x000fe400078e0203 */
        /* <DEDUP_REMOVED lines=29> */
[----:B------:R-:W-:Y:S01]  /*1480*/  IMAD.MOV R8, RZ, RZ, -R10 ;  /* 0x000000ffff087224 */ /* 0x000fe200078e0a0a */
[----:B------:R-:W-:-:S03]  /*1490*/  LOP3.LUT R5, R5, 0x800000, RZ, 0xfc, !PT ;  /* 0x0080000005057812 */ /* 0x000fc600078efcff */
        /* <DEDUP_REMOVED lines=9> */
[----:B------:R-:W-:-:S04]  /*1530*/  LOP3.LUT R5, R5, R0, RZ, 0xc0, !PT ;  /* 0x0000000005057212 */ /* 0x000fc800078ec0ff */
[----:B------:R-:W-:-:S04]  /*1540*/  IADD3 R6, PT, PT, R6, R5, RZ ;  /* 0x0000000506067210 */ /* 0x000fc80007ffe0ff */
[----:B------:R-:W-:Y:S01]  /*1550*/  LOP3.LUT R3, R6, R3, RZ, 0xfc, !PT ;  /* 0x0000000306037212 */ /* 0x000fe200078efcff */
[----:B------:R-:W-:Y:S06]  /*1560*/  BRA `(.L_x_79) ;  /* 0x0000000000107947 */ /* 0x000fec0003800000 */
.L_x_78:
[----:B------:R-:W-:-:S04]  /*1570*/  LOP3.LUT R3, R3, 0x80000000, RZ, 0xc0, !PT ;  /* 0x8000000003037812 */ /* 0x000fc800078ec0ff */
[----:B------:R-:W-:Y:S01]  /*1580*/  LOP3.LUT R3, R3, 0x7f800000, RZ, 0xfc, !PT ;  /* 0x7f80000003037812 */ /* 0x000fe200078efcff */
[----:B------:R-:W-:Y:S06]  /*1590*/  BRA `(.L_x_79) ;  /* 0x0000000000047947 */ /* 0x000fec0003800000 */
.L_x_77:
[----:B------:R-:W-:-:S07]  /*15a0*/  IMAD R3, R5, 0x800000, R3 ;  /* 0x0080000005037824 */ /* 0x000fce00078e0203 */
.L_x_79:
[----:B------:R-:W-:Y:S05]  /*15b0*/  BSYNC.RECONVERGENT B2 ;  /* 0x0000000000027941 */ /* 0x000fea0003800200 */
.L_x_76:
[----:B------:R-:W-:Y:S05]  /*15c0*/  BRA `(.L_x_80) ;  /* 0x0000000000207947 */ /* 0x000fea0003800000 */
.L_x_75:
[----:B------:R-:W-:-:S04]  /*15d0*/  LOP3.LUT R3, R6, 0x80000000, R3, 0x48, !PT ;  /* 0x8000000006037812 */ /* 0x000fc800078e4803 */
[----:B------:R-:W-:Y:S01]  /*15e0*/  LOP3.LUT R3, R3, 0x7f800000, RZ, 0xfc, !PT ;  /* 0x7f80000003037812 */ /* 0x000fe200078efcff */
[----:B------:R-:W-:Y:S06]  /*15f0*/  BRA `(.L_x_80) ;  /* 0x0000000000147947 */ /* 0x000fec0003800000 */
.L_x_74:
[----:B------:R-:W-:Y:S01]  /*1600*/  LOP3.LUT R3, R6, 0x80000000, R3, 0x48, !PT ;  /* 0x8000000006037812 */ /* 0x000fe200078e4803 */
[----:B------:R-:W-:Y:S06]  /*1610*/  BRA `(.L_x_80) ;  /* 0x00000000000c7947 */ /* 0x000fec0003800000 */
.L_x_73:
[----:B------:R-:W0:Y:S01]  /*1620*/  MUFU.RSQ R3, -QNAN ;  /* 0xffc0000000037908 */ /* 0x000e220000001400 */
[----:B------:R-:W-:Y:S05]  /*1630*/  BRA `(.L_x_80) ;  /* 0x0000000000047947 */ /* 0x000fea0003800000 */
.L_x_72:
[----:B------:R-:W-:-:S07]  /*1640*/  FADD.FTZ R3, R0, 24 ;  /* 0x41c0000000037421 */ /* 0x000fce0000010000 */
.L_x_80:
[----:B------:R-:W-:Y:S05]  /*1650*/  BSYNC.RECONVERGENT B0 ;  /* 0x0000000000007941 */ /* 0x000fea0003800200 */
.L_x_69:
[----:B0-----:R-:W-:Y:S02]  /*1660*/  IMAD.MOV.U32 R7, RZ, RZ, R3 ;  /* 0x000000ffff077224 */ /* 0x001fe400078e0003 */
[----:B------:R-:W-:-:S04]  /*1670*/  IMAD.MOV.U32 R3, RZ, RZ, 0x0 ;  /* 0x00000000ff037424 */ /* 0x000fc800078e00ff */
[----:B------:R-:W-:Y:S05]  /*1680*/  RET.REL.NODEC R2 `(_Z34ethiopian_vector_operations_kernelPKfPfiff) ;  /* 0xffffffe8025c7950 */ /* 0x000fea0003c3ffff */
.L_x_81:
        /* <DEDUP_REMOVED lines=15> */
.L_x_93:


//--------------------- .text._Z32ethiopian_matrix_multiply_kernelPKfS0_Pfiiif --------------------------
	.section	.text._Z32ethiopian_matrix_multiply_kernelPKfS0_Pfiiif,"ax",@progbits
	.align	128
        .global         _Z32ethiopian_matrix_multiply_kernelPKfS0_Pfiiif
        .type           _Z32ethiopian_matrix_multiply_kernelPKfS0_Pfiiif,@function
        .size           _Z32ethiopian_matrix_multiply_kernelPKfS0_Pfiiif,(.L_x_99 - _Z32ethiopian_matrix_multiply_kernelPKfS0_Pfiiif)
        .other          _Z32ethiopian_matrix_multiply_kernelPKfS0_Pfiiif,@"STO_CUDA_ENTRY STV_DEFAULT"
_Z32ethiopian_matrix_multiply_kernelPKfS0_Pfiiif:
.text._Z32ethiopian_matrix_multiply_kernelPKfS0_Pfiiif:
        /* <DEDUP_REMOVED lines=13> */
[----:B------:R-:W0:Y:S01]  /*00d0*/  LDCU UR4, c[0x0][0x3a0] ;  /* 0x00007400ff0477ac */ /* 0x000e220008000800 */
[----:B------:R-:W-:Y:S01]  /*00e0*/  IMAD.MOV.U32 R2, RZ, RZ, RZ ;  /* 0x000000ffff027224 */ /* 0x000fe200078e00ff */
[----:B------:R-:W1:Y:S01]  /*00f0*/  LDCU.64 UR6, c[0x0][0x358] ;  /* 0x00006b00ff0677ac */ /* 0x000e620008000a00 */
[----:B0-----:R-:W-:-:S09]  /*0100*/  UISETP.GE.AND UP0, UPT, UR4, 0x1, UPT ;  /* 0x000000010400788c */ /* 0x001fd2000bf06270 */
[----:B-1----:R-:W-:Y:S05]  /*0110*/  BRA.U !UP0, `(.L_x_82) ;  /* 0x0000000d08ec7547 */ /* 0x002fea000b800000 */
[----:B------:R-:W0:Y:S01]  /*0120*/  LDC R0, c[0x0][0x3a4] ;  /* 0x0000e900ff007b82 */ /* 0x000e220000000800 */
[----:B------:R-:W-:Y:S01]  /*0130*/  IMAD.MOV.U32 R2, RZ, RZ, RZ ;  /* 0x000000ffff027224 */ /* 0x000fe200078e00ff */
[----:B------:R-:W-:Y:S01]  /*0140*/  UMOV UR4, URZ ;  /* 0x000000ff00047c82 */ /* 0x000fe20008000000 */
[----:B0-----:R-:W-:-:S07]  /*0150*/  FMUL R0, R0, 0.79000002145767211914 ;  /* 0x3f4a3d7100007820 */ /* 0x001fce0000400000 */
.L_x_90:
[----:B------:R-:W-:-:S07]  /*0160*/  IMAD.MOV.U32 R18, RZ, RZ, RZ ;  /* 0x000000ffff127224 */ /* 0x000fce00078e00ff */
.L_x_89:
[----:B------:R-:W-:-:S05]  /*0170*/  I2FP.F32.U32 R21, R18 ;  /* 0x0000001200157245 */ /* 0x000fca0000201000 */
        /* <DEDUP_REMOVED lines=11> */
[----:B------:R-:W-:Y:S01]  /*0230*/  @!P0 MOV R16, RZ ;  /* 0x000000ff00108202 */ /* 0x000fe20000000f00 */
        /* <DEDUP_REMOVED lines=8> */
.L_x_84:
        /* <DEDUP_REMOVED lines=16> */
[-C--:B------:R-:W-:Y:S01]  /*03c0*/  @P0 MOV R5, R14.reuse ;  /* 0x0000000e00050202 */ /* 0x080fe20000000f00 */
[----:B------:R-:W-:Y:S01]  /*03d0*/  IMAD.X R11, R15, 0x1, R19, P6 ;  /* 0x000000010f0b7824 */ /* 0x000fe200030e0613 */
[----:B------:R-:W-:Y:S01]  /*03e0*/  @P4 MOV R9, R14 ;  /* 0x0000000e00094202 */ /* 0x000fe20000000f00 */
[--C-:B------:R-:W-:Y:S02]  /*03f0*/  @P1 IMAD.MOV.U32 R6, RZ, RZ, R14.reuse ;  /* 0x000000ffff061224 */ /* 0x100fe400078e000e */
[--C-:B------:R-:W-:Y:S02]  /*0400*/  @P2 IMAD.MOV.U32 R7, RZ, RZ, R14.reuse ;  /* 0x000000ffff072224 */ /* 0x100fe400078e000e */
[--C-:B------:R-:W-:Y:S02]  /*0410*/  @P3 IMAD.MOV.U32 R8, RZ, RZ, R14.reuse ;  /* 0x000000ffff083224 */ /* 0x100fe400078e000e */
[----:B------:R-:W-:Y:S01]  /*0420*/  @P5 IMAD.MOV.U32 R10, RZ, RZ, R14 ;  /* 0x000000ffff0a5224 */ /* 0x000fe200078e000e */
[----:B------:R-:W-:Y:S06]  /*0430*/  BRA.U UP0, `(.L_x_84) ;  /* 0xfffffffd00a07547 */ /* 0x000fec000b83ffff */
[----:B------:R-:W-:-:S05]  /*0440*/  SHF.R.U32.HI R17, RZ, 0x17, R17 ;  /* 0x00000017ff117819 */ /* 0x000fca0000011611 */
[C---:B------:R-:W-:Y:S01]  /*0450*/  VIADD R12, R17.reuse, 0xffffff80 ;  /* 0xffffff80110c7836 */ /* 0x040fe20000000000 */
[----:B------:R-:W-:-:S04]  /*0460*/  LOP3.LUT P6, R17, R17, 0x1f, RZ, 0xc0, !PT ;  /* 0x0000001f11117812 */ /* 0x000fc800078cc0ff */
[----:B------:R-:W-:-:S04]  /*0470*/  SHF.R.U32.HI R12, RZ, 0x5, R12 ;  /* 0x00000005ff0c7819 */ /* 0x000fc8000001160c */
[----:B------:R-:W-:-:S04]  /*0480*/  LEA R14, -R12, RZ, 0x2 ;  /* 0x000000ff0c0e7211 */ /* 0x000fc800078e11ff */
        /* <DEDUP_REMOVED lines=24> */
[----:B------:R-:W-:Y:S01]  /*0610*/  @P1 MOV R13, R6 ;  /* 0x00000006000d1202 */ /* 0x000fe20000000f00 */
[----:B------:R-:W-:Y:S01]  /*0620*/  @P0 IMAD.MOV.U32 R13, RZ, RZ, R7 ;  /* 0x000000ffff0d0224 */ /* 0x000fe200078e0007 */
[----:B------:R-:W-:Y:S01]  /*0630*/  ISETP.EQ.AND P0, PT, R14, 0x8, PT ;  /* 0x000000080e00780c */ /* 0x000fe20003f02270 */
[----:B------:R-:W-:Y:S01]  /*0640*/  @P3 IMAD.MOV.U32 R13, RZ, RZ, R8 ;  /* 0x000000ffff0d3224 */ /* 0x000fe200078e0008 */
[----:B------:R-:W-:Y:S01]  /*0650*/  SHF.L.W.U32.HI R16, R12, R17, R16 ;  /* 0x000000110c107219 */ /* 0x000fe20000010e10 */
[----:B------:R-:W-:Y:S01]  /*0660*/  @P5 IMAD.MOV.U32 R13, RZ, RZ, R9 ;  /* 0x000000ffff0d5224 */ /* 0x000fe200078e0009 */
[----:B------:R-:W-:-:S09]  /*0670*/  @P4 MOV R13, R10 ;  /* 0x0000000a000d4202 */ /* 0x000fd20000000f00 */
[----:B------:R-:W-:-:S05]  /*0680*/  @P0 IMAD.MOV.U32 R13, RZ, RZ, R11 ;  /* 0x000000ffff0d0224 */ /* 0x000fca00078e000b */
[----:B------:R-:W-:-:S07]  /*0690*/  SHF.L.W.U32.HI R12, R13, R17, R12 ;  /* 0x000000110d0c7219 */ /* 0x000fce0000010e0c */
.L_x_85:
        /* <DEDUP_REMOVED lines=14> */
.L_x_83:
[----:B------:R-:W-:Y:S01]  /*0780*/  FMUL R21, R21, 2.4142136573791503906 ;  /* 0x401a827a15157820 */ /* 0x000fe20000400000 */
[----:B------:R-:W-:Y:S02]  /*0790*/  IMAD.MOV.U32 R11, RZ, RZ, 0x37cbac00 ;  /* 0x37cbac00ff0b7424 */ /* 0x000fe400078e00ff */
[----:B------:R-:W-:Y:S01]  /*07a0*/  FMUL R14, R19, R19 ;  /* 0x00000013130e7220 */ /* 0x000fe20000400000 */
[C---:B------:R-:W-:Y:S01]  /*07b0*/  LOP3.LUT R12, R16.reuse, 0x1, RZ, 0xc0, !PT ;  /* 0x00000001100c7812 */ /* 0x040fe200078ec0ff */
[----:B------:R-:W-:Y:S01]  /*07c0*/  FMUL R20, R21, 0.63661974668502807617 ;  /* 0x3f22f98315147820 */ /* 0x000fe20000400000 */
[----:B------:R-:W-:Y:S01]  /*07d0*/  LOP3.LUT P1, RZ, R16, 0x2, RZ, 0xc0, !PT ;  /* 0x0000000210ff7812 */ /* 0x000fe2000782c0ff */
[----:B------:R-:W-:Y:S01]  /*07e0*/  FFMA R13, R14, R11, -0.0013887860113754868507 ;  /* 0xbab607ed0e0d7423 */ /* 0x000fe2000000000b */
[----:B------:R-:W-:Y:S02]  /*07f0*/  ISETP.NE.U32.AND P0, PT, R12, 0x1, PT ;  /* 0x000000010c00780c */ /* 0x000fe40003f05070 */
[----:B------:R-:W-:Y:S01]  /*0800*/  MOV R12, 0x3d2aaabb ;  /* 0x3d2aaabb000c7802 */ /* 0x000fe20000000f00 */
[----:B------:R-:W0:Y:S01]  /*0810*/  F2I.NTZ R20, R20 ;  /* 0x0000001400147305 */ /* 0x000e220000203100 */
[----:B------:R-:W-:Y:S01]  /*0820*/  FSEL R15, R13, -0.00019574658654164522886, !P0 ;  /* 0xb94d41530d0f7808 */ /* 0x000fe20004000000 */
[----:B------:R-:W-:Y:S01]  /*0830*/  IMAD.MOV.U32 R13, RZ, RZ, 0x3effffff ;  /* 0x3effffffff0d7424 */ /* 0x000fe200078e00ff */
[----:B------:R-:W-:-:S02]  /*0840*/  FSEL R17, R12, 0.0083327032625675201416, !P0 ;  /* 0x3c0885e40c117808 */ /* 0x000fc40004000000 */
        /* <DEDUP_REMOVED lines=14> */
[----:B------:R-:W-:Y:S01]  /*0930*/  @!P0 FMUL R22, RZ, R21 ;  /* 0x00000015ff168220 */ /* 0x000fe20000400000 */
[----:B------:R-:W-:Y:S01]  /*0940*/  @!P0 IMAD.MOV.U32 R20, RZ, RZ, RZ ;  /* 0x000000ffff148224 */ /* 0x000fe200078e00ff */
[----:B------:R-:W-:Y:S06]  /*0950*/  @!P0 BRA `(.L_x_86) ;  /* 0x00000004003c8947 */ /* 0x000fec0003800000 */
[----:B------:R-:W-:Y:S01]  /*0960*/  IMAD.SHL.U32 R20, R21, 0x100, RZ ;  /* 0x0000010015147824 */ /* 0x000fe200078e00ff */
[----:B------:R-:W-:Y:S01]  /*0970*/  MOV R23, RZ ;  /* 0x000000ff00177202 */ /* 0x000fe20000000f00 */
[----:B------:R-:W-:Y:S02]  /*0980*/  IMAD.MOV.U32 R27, RZ, RZ, RZ ;  /* 0x000000ffff1b7224 */ /* 0x000fe400078e00ff */
[----:B------:R-:W-:Y:S01]  /*0990*/  IMAD.MOV.U32 R25, RZ, RZ, RZ ;  /* 0x000000ffff197224 */ /* 0x000fe200078e00ff */
[----:B------:R-:W-:-:S07]  /*09a0*/  LOP3.LUT R20, R20, 0x80000000, RZ, 0xfc, !PT ;  /* 0x8000000014147812 */ /* 0x000fce00078efcff */
.L_x_87:
[----:B------:R-:W0:Y:S02]  /*09b0*/  LDC.64 R14, c[0x4][RZ] ;  /* 0x01000000ff0e7b82 */ /* 0x000e240000000a00 */
[----:B0-----:R-:W-:-:S05]  /*09c0*/  IMAD.WIDE.U32 R16, R25, 0x4, R14 ;  /* 0x0000000419107825 */ /* 0x001fca00078e000e */
[----:B------:R-:W2:Y:S01]  /*09d0*/  LDG.E.CONSTANT R15, desc[UR6][R16.64] ;  /* 0x00000006100f7981 */ /* 0x000ea2000c1e9900 */
[C---:B------:R-:W-:Y:S01]  /*09e0*/  IMAD.SHL.U32 R22, R25.reuse, 0x4, RZ ;  /* 0x0000000419167824 */ /* 0x040fe200078e00ff */
[----:B------:R-:W-:-:S04]  /*09f0*/  IADD3 R25, PT, PT, R25, 0x1, RZ ;  /* 0x0000000119197810 */ /* 0x000fc80007ffe0ff */
        /* <DEDUP_REMOVED lines=8> */
[----:B------:R-:W-:Y:S01]  /*0a80*/  @P4 MOV R7, R14 ;  /* 0x0000000e00074202 */ /* 0x000fe20000000f00 */
[----:B------:R-:W-:Y:S01]  /*0a90*/  IMAD.X R23, R15, 0x1, R27, P6 ;  /* 0x000000010f177824 */ /* 0x000fe200030e061b */
[----:B------:R-:W-:Y:S01]  /*0aa0*/  ISETP.NE.AND P6, PT, R25, 0x6, PT ;  /* 0x000000061900780c */ /* 0x000fe20003fc5270 */
[--C-:B------:R-:W-:Y:S02]  /*0ab0*/  @P0 IMAD.MOV.U32 R5, RZ, RZ, R14.reuse ;  /* 0x000000ffff050224 */ /* 0x100fe400078e000e */
[--C-:B------:R-:W-:Y:S02]  /*0ac0*/  @P5 IMAD.MOV.U32 R6, RZ, RZ, R14.reuse ;  /* 0x000000ffff065224 */ /* 0x100fe400078e000e */
[--C-:B------:R-:W-:Y:S02]  /*0ad0*/  @P3 IMAD.MOV.U32 R8, RZ, RZ, R14.reuse ;  /* 0x000000ffff083224 */ /* 0x100fe400078e000e */
[--C-:B------:R-:W-:Y:S02]  /*0ae0*/  @P2 IMAD.MOV.U32 R9, RZ, RZ, R14.reuse ;  /* 0x000000ffff092224 */ /* 0x100fe400078e000e */
[----:B------:R-:W-:-:S04]  /*0af0*/  @P1 IMAD.MOV.U32 R10, RZ, RZ, R14 ;  /* 0x000000ffff0a1224 */ /* 0x000fc800078e000e */
[----:B------:R-:W-:Y:S05]  /*0b00*/  @P6 BRA `(.L_x_87) ;  /* 0xfffffffc00a86947 */ /* 0x000fea000383ffff */
        /* <DEDUP_REMOVED lines=22> */
[----:B------:R-:W-:Y:S01]  /*0c70*/  @P3 IMAD.MOV.U32 R14, RZ, RZ, R9 ;  /* 0x000000ffff0e3224 */ /* 0x000fe200078e0009 */
[----:B------:R-:W-:Y:S01]  /*0c80*/  @P3 MOV R20, R10 ;  /* 0x0000000a00143202 */ /* 0x000fe20000000f00 */
[----:B------:R-:W-:Y:S02]  /*0c90*/  @P5 IMAD.MOV.U32 R14, RZ, RZ, R10 ;  /* 0x000000ffff0e5224 */ /* 0x000fe400078e000a */
[----:B------:R-:W-:Y:S01]  /*0ca0*/  @P5 IMAD.MOV.U32 R20, RZ, RZ, R23 ;  /* 0x000000ffff145224 */ /* 0x000fe200078e0017 */
[----:B------:R-:W-:Y:S01]  /*0cb0*/  @P4 MOV R14, R23 ;  /* 0x00000017000e4202 */ /* 0x000fe20000000f00 */
        /* <DEDUP_REMOVED lines=11> */
.L_x_88:
        /* <DEDUP_REMOVED lines=14> */
.L_x_86:
[----:B------:R-:W0:Y:S01]  /*0e50*/  LDC.64 R16, c[0x0][0x380] ;  /* 0x0000e000ff107b82 */ /* 0x000e220000000a00 */
[----:B------:R-:W1:Y:S01]  /*0e60*/  LDCU UR5, c[0x0][0x3a0] ;  /* 0x00007400ff0577ac */ /* 0x000e620008000800 */
[----:B------:R-:W-:Y:S01]  /*0e70*/  IADD3 R21, PT, PT, R18, UR4, RZ ;  /* 0x0000000412157c10 */ /* 0x000fe2000fffe0ff */
[----:B------:R-:W2:Y:S05]  /*0e80*/  LDCU UR9, c[0x0][0x39c] ;  /* 0x00007380ff0977ac */ /* 0x000eaa0008000800 */
[----:B------:R-:W3:Y:S01]  /*0e90*/  LDC.64 R14, c[0x0][0x388] ;  /* 0x0000e200ff0e7b82 */ /* 0x000ee20000000a00 */
[----:B-1----:R-:W-:Y:S02]  /*0ea0*/  IMAD R23, R3, UR5, R21 ;  /* 0x0000000503177c24 */ /* 0x002fe4000f8e0215 */
[----:B--2---:R-:W-:-:S02]  /*0eb0*/  IMAD R25, R21, UR9, R4 ;  /* 0x0000000915197c24 */ /* 0x004fc4000f8e0204 */
[----:B0-----:R-:W-:-:S06]  /*0ec0*/  IMAD.WIDE.U32 R16, R23, 0x4, R16 ;  /* 0x0000000417107825 */ /* 0x001fcc00078e0010 */
[----:B------:R-:W2:Y:S01]  /*0ed0*/  LDG.E R16, desc[UR6][R16.64] ;  /* 0x0000000610107981 */ /* 0x000ea2000c1e1900 */
[----:B---3--:R-:W-:-:S06]  /*0ee0*/  IMAD.WIDE R14, R25, 0x4, R14 ;  /* 0x00000004190e7825 */ /* 0x008fcc00078e020e */
[----:B------:R-:W3:Y:S01]  /*0ef0*/  LDG.E R14, desc[UR6][R14.64] ;  /* 0x000000060e0e7981 */ /* 0x000ee2000c1e1900 */
[----:B------:R-:W-:Y:S01]  /*0f00*/  FMUL R24, R22, R22 ;  /* 0x0000001616187220 */ /* 0x000fe20000400000 */
[----:B------:R-:W-:-:S03]  /*0f10*/  LOP3.LUT R23, R20, 0x1, RZ, 0xc0, !PT ;  /* 0x0000000114177812 */ /* 0x000fc600078ec0ff */
[----:B------:R-:W-:Y:S01]  /*0f20*/  FFMA R11, R24, R11, -0.0013887860113754868507 ;  /* 0xbab607ed180b7423 */ /* 0x000fe2000000000b */
[----:B------:R-:W-:Y:S01]  /*0f30*/  ISETP.NE.U32.AND P0, PT, R23, 0x1, PT ;  /* 0x000000011700780c */ /* 0x000fe20003f05070 */
[----:B------:R-:W-:-:S03]  /*0f40*/  VIADD R20, R20, 0x1 ;  /* 0x0000000114147836 */ /* 0x000fc60000000000 */
[----:B------:R-:W-:Y:S02]  /*0f50*/  FSEL R23, R12, 0.0083327032625675201416, P0 ;  /* 0x3c0885e40c177808 */ /* 0x000fe40000000000 */
[----:B------:R-:W-:Y:S02]  /*0f60*/  FSEL R11, R11, -0.00019574658654164522886, P0 ;  /* 0xb94d41530b0b7808 */ /* 0x000fe40000000000 */
[----:B------:R-:W-:Y:S02]  /*0f70*/  FSEL R12, -R13, -0.16666662693023681641, P0 ;  /* 0xbe2aaaa80d0c7808 */ /* 0x000fe40000000100 */
[----:B------:R-:W-:Y:S01]  /*0f80*/  LOP3.LUT P1, RZ, R20, 0x2, RZ, 0xc0, !PT ;  /* 0x0000000214ff7812 */ /* 0x000fe2000782c0ff */
[----:B------:R-:W-:Y:S01]  /*0f90*/  FFMA R23, R24, R11, R23 ;  /* 0x0000000b18177223 */ /* 0x000fe20000000017 */
[----:B------:R-:W-:-:S03]  /*0fa0*/  FSEL R11, R22, 1, !P0 ;  /* 0x3f800000160b7808 */ /* 0x000fc60004000000 */
[C---:B------:R-:W-:Y:S02]  /*0fb0*/  FFMA R12, R24.reuse, R23, R12 ;  /* 0x00000017180c7223 */ /* 0x040fe4000000000c */
[----:B------:R-:W-:Y:S01]  /*0fc0*/  FFMA R24, R24, R11, RZ ;  /* 0x0000000b18187223 */ /* 0x000fe200000000ff */
[----:B------:R-:W-:-:S03]  /*0fd0*/  IADD3 R21, PT, PT, R21, 0x1, RZ ;  /* 0x0000000115157810 */ /* 0x000fc60007ffe0ff */
[----:B------:R-:W-:Y:S01]  /*0fe0*/  FFMA R11, R24, R12, R11 ;  /* 0x0000000c180b7223 */ /* 0x000fe2000000000b */
[----:B------:R-:W-:-:S03]  /*0ff0*/  ISETP.GE.AND P0, PT, R21, UR5, PT ;  /* 0x0000000515007c0c */ /* 0x000fc6000bf06270 */
[----:B------:R-:W-:Y:S01]  /*1000*/  @P1 FADD R11, RZ, -R11 ;  /* 0x8000000bff0b1221 */ /* 0x000fe20000000000 */
[----:B------:R-:W-:Y:S01]  /*1010*/  ISETP.LT.U32.AND P1, PT, R18, 0x17, PT ;  /* 0x000000171200780c */ /* 0x000fe20003f21070 */
[----:B------:R-:W-:Y:S02]  /*1020*/  IMAD.MOV.U32 R12, RZ, RZ, 0x3f972474 ;  /* 0x3f972474ff0c7424 */ /* 0x000fe400078e00ff */
[----:B------:R-:W-:Y:S02]  /*1030*/  FFMA R19, R0, R19, 1 ;  /* 0x3f80000000137423 */ /* 0x000fe40000000013 */
[----:B------:R-:W-:Y:S01]  /*1040*/  FFMA R11, R11, R12, 1 ;  /* 0x3f8000000b0b7423 */ /* 0x000fe2000000000c */
[----:B------:R-:W-:Y:S02]  /*1050*/  VIADD R18, R18, 0x1 ;  /* 0x0000000112127836 */ /* 0x000fe40000000000 */
[----:B--2---:R-:W-:Y:S01]  /*1060*/  FMUL R19, R16, R19 ;  /* 0x0000001310137220 */ /* 0x004fe20000400000 */
[----:B---3--:R-:W-:-:S04]  /*1070*/  FMUL R11, R14, R11 ;  /* 0x0000000b0e0b7220 */ /* 0x008fc80000400000 */
[----:B------:R-:W-:Y:S01]  /*1080*/  FFMA R2, R19, R11, R2 ;  /* 0x0000000b13027223 */ /* 0x000fe20000000002 */
[----:B------:R-:W-:Y:S06]  /*1090*/  @!P0 BRA P1, `(.L_x_89) ;  /* 0xfffffff000348947 */ /* 0x000fec000083ffff */
[----:B------:R-:W-:-:S04]  /*10a0*/  UIADD3 UR4, UPT, UPT, UR4, 0x18, URZ ;  /* 0x0000001804047890 */ /* 0x000fc8000fffe0ff */
[----:B------:R-:W-:-:S09]  /*10b0*/  UISETP.GE.AND UP0, UPT, UR4, UR5, UPT ;  /* 0x000000050400728c */ /* 0x000fd2000bf06270 */
[----:B------:R-:W-:Y:S05]  /*10c0*/  BRA.U !UP0, `(.L_x_90) ;  /* 0xfffffff108247547 */ /* 0x000fea000b83ffff */
.L_x_82:
[----:B------:R-:W0:Y:S01]  /*10d0*/  LDC.64 R6, c[0x0][0x390] ;  /* 0x0000e400ff067b82 */ /* 0x000e220000000a00 */
[----:B------:R-:W1:Y:S01]  /*10e0*/  LDCU UR4, c[0x0][0x3a4] ;  /* 0x00007480ff0477ac */ /* 0x000e620008000800 */
[----:B------:R-:W-:Y:S02]  /*10f0*/  IMAD R5, R3, UR9, R4 ;  /* 0x0000000903057c24 */ /* 0x000fe4000f8e0204 */
[----:B-1----:R-:W-:Y:S02]  /*1100*/  FMUL R3, R2, UR4 ;  /* 0x0000000402037c20 */ /* 0x002fe40008400000 */
[----:B0-----:R-:W-:-:S05]  /*1110*/  IMAD.WIDE R4, R5, 0x4, R6 ;  /* 0x0000000405047825 */ /* 0x001fca00078e0206 */
[----:B------:R-:W-:Y:S01]  /*1120*/  STG.E desc[UR6][R4.64], R3 ;  /* 0x0000000304007986 */ /* 0x000fe2000c101906 */
[----:B------:R-:W-:Y:S05]  /*1130*/  EXIT ;  /* 0x000000000000794d */ /* 0x000fea0003800000 */
.L_x_91:
        /* <DEDUP_REMOVED lines=12> */
.L_x_99:


//--------------------- .nv.global.init           --------------------------
	.section	.nv.global.init,"aw",@progbits
	.align	4
.nv.global.init:
	.type		__cudart_i2opi_f,@object
	.size		__cudart_i2opi_f,(.L_0 - __cudart_i2opi_f)
__cudart_i2opi_f:
        /*0000*/ 	.byte	0x41, 0x90, 0x43, 0x3c, 0x99, 0x95, 0x62, 0xdb, 0xc0, 0xdd, 0x34, 0xf5, 0xd1, 0x57, 0x27, 0xfc
        /*0010*/ 	.byte	0x29, 0x15, 0x44, 0x4e, 0x6e, 0x83, 0xf9, 0xa2
.L_0:


//--------------------- .nv.shared.reserved.0     --------------------------
	.section	.nv.shared.reserved.0,"aw",@nobits
	.weak		__nv_reservedSMEM_offset_0_alias
	.size		__nv_reservedSMEM_offset_0_alias, 0, 64
	.other		__nv_reservedSMEM_offset_0_alias,@"STO_CUDA_RESERVED_SHARED STV_DEFAULT"
__nv_reservedSMEM_offset_0_alias:
	.zero		0
	.zero		64


//--------------------- .nv.shared._Z27ethiopian_tensor_4x4_kernelPKfS0_Pfff --------------------------
	.section	.nv.shared._Z27ethiopian_tensor_4x4_kernelPKfS0_Pfff,"aw",@nobits
	.sectionflags	@""
	.align	4
.nv.shared._Z27ethiopian_tensor_4x4_kernelPKfS0_Pfff:
	.zero		1152


//--------------------- .nv.constant0._Z20ethiopian_rnn_kernelPKfS0_S0_S0_PfS1_iiiff --------------------------
	.section	.nv.constant0._Z20ethiopian_rnn_kernelPKfS0_S0_S0_PfS1_iiiff,"a",@progbits
	.sectionflags	@""
	.align	4
.nv.constant0._Z20ethiopian_rnn_kernelPKfS0_S0_S0_PfS1_iiiff:
	.zero		964


//--------------------- .nv.constant0._Z28ethiopian_convolution_kernelPKfS0_Pfiiiiiiff --------------------------
	.section	.nv.constant0._Z28ethiopian_convolution_kernelPKfS0_Pfiiiiiiff,"a",@progbits
	.sectionflags	@""
	.align	4
.nv.constant0._Z28ethiopian_convolution_kernelPKfS0_Pfiiiiiiff:
	.zero		952


//--------------------- .nv.constant0._Z33ethiopian_batch_processing_kernelPKfPfiiff --------------------------
	.section	.nv.constant0._Z33ethiopian_batch_processing_kernelPKfPfiiff,"a",@progbits
	.sectionflags	@""
	.align	4
.nv.constant0._Z33ethiopian_batch_processing_kernelPKfPfiiff:
	.zero		928


//--------------------- .nv.constant0._Z27ethiopian_tensor_4x4_kernelPKfS0_Pfff --------------------------
	.section	.nv.constant0._Z27ethiopian_tensor_4x4_kernelPKfS0_Pfff,"a",@progbits
	.sectionflags	@""
	.align	4
.nv.constant0._Z27ethiopian_tensor_4x4_kernelPKfS0_Pfff:
	.zero		928


//--------------------- .nv.constant0._Z34ethiopian_vector_operations_kernelPKfPfiff --------------------------
	.section	.nv.constant0._Z34ethiopian_vector_operations_kernelPKfPfiff,"a",@progbits
	.sectionflags	@""
	.align	4
.nv.constant0._Z34ethiopian_vector_operations_kernelPKfPfiff:
	.zero		924


//--------------------- .nv.constant0._Z32ethiopian_matrix_multiply_kernelPKfS0_Pfiiif --------------------------
	.section	.nv.constant0._Z32ethiopian_matrix_multiply_kernelPKfS0_Pfiiif,"a",@progbits
	.sectionflags	@""
	.align	4
.nv.constant0._Z32ethiopian_matrix_multiply_kernelPKfS0_Pfiiif:
	.zero		936


//--------------------- SYMBOLS --------------------------

	.type		.nv.reservedSmem.offset0,@object
	.size		.nv.reservedSmem.offset0,0x4
	.type		.nv.reservedSmem.cap,@object
	.size		.nv.reservedSmem.cap,0x4
